//
// Generated by NVIDIA NVVM Compiler
//
// Compiler Build ID: CL-36424714
// Cuda compilation tools, release 13.0, V13.0.88
// Based on NVVM 20.0.0
//

.version 9.0
.target sm_100
.address_size 64

	// .globl	_Z6phase1Pii
.const .align 4 .u32 d_matrix_size;
// _ZZ6phase1PiiE13shared_memory has been demoted
// _ZZ6phase2PiiE5pivot has been demoted
// _ZZ6phase2PiiE3row has been demoted
// _ZZ6phase2PiiE3col has been demoted
// _ZZ6phase3PiiE3row has been demoted
// _ZZ6phase3PiiE3col has been demoted

.visible .entry _Z6phase1Pii(
	.param .u64 .ptr .align 1 _Z6phase1Pii_param_0,
	.param .u32 _Z6phase1Pii_param_1
)
{
	.reg .b32 	%r<537>;
	.reg .b64 	%rd<9>;
	// demoted variable
	.shared .align 4 .b8 _ZZ6phase1PiiE13shared_memory[4096];
	ld.param.u64 	%rd1, [_Z6phase1Pii_param_0];
	ld.param.u32 	%r1, [_Z6phase1Pii_param_1];
	cvta.to.global.u64 	%rd2, %rd1;
	mov.u32 	%r2, %tid.x;
	mov.u32 	%r3, %tid.y;
	shl.b32 	%r4, %r3, 2;
	shl.b32 	%r5, %r1, 5;
	add.s32 	%r6, %r5, %r4;
	ld.const.u32 	%r7, [d_matrix_size];
	add.s32 	%r8, %r5, %r2;
	mad.lo.s32 	%r9, %r7, %r6, %r8;
	mul.wide.s32 	%rd3, %r9, 4;
	add.s64 	%rd4, %rd2, %rd3;
	ld.global.u32 	%r10, [%rd4];
	shl.b32 	%r11, %r3, 7;
	add.s32 	%r12, %r11, %r2;
	shl.b32 	%r13, %r12, 2;
	mov.u32 	%r14, _ZZ6phase1PiiE13shared_memory;
	add.s32 	%r15, %r14, %r13;
	st.shared.u32 	[%r15], %r10;
	mul.wide.s32 	%rd5, %r7, 4;
	add.s64 	%rd6, %rd4, %rd5;
	ld.global.u32 	%r16, [%rd6];
	st.shared.u32 	[%r15+128], %r16;
	add.s64 	%rd7, %rd6, %rd5;
	ld.global.u32 	%r17, [%rd7];
	st.shared.u32 	[%r15+256], %r17;
	add.s64 	%rd8, %rd7, %rd5;
	ld.global.u32 	%r18, [%rd8];
	st.shared.u32 	[%r15+384], %r18;
	bar.sync 	0;
	ld.shared.u32 	%r19, [%r15+384];
	ld.shared.u32 	%r20, [%r15+256];
	ld.shared.u32 	%r21, [%r15+128];
	ld.shared.u32 	%r22, [%r15];
	shl.b32 	%r23, %r3, 9;
	add.s32 	%r24, %r14, %r23;
	ld.shared.u32 	%r25, [%r24];
	shl.b32 	%r26, %r2, 2;
	add.s32 	%r27, %r14, %r26;
	ld.shared.u32 	%r28, [%r27];
	add.s32 	%r29, %r28, %r25;
	min.s32 	%r30, %r22, %r29;
	st.shared.u32 	[%r15], %r30;
	ld.shared.u32 	%r31, [%r24+128];
	ld.shared.u32 	%r32, [%r27];
	add.s32 	%r33, %r32, %r31;
	min.s32 	%r34, %r21, %r33;
	st.shared.u32 	[%r15+128], %r34;
	ld.shared.u32 	%r35, [%r24+256];
	add.s32 	%r36, %r32, %r35;
	min.s32 	%r37, %r20, %r36;
	st.shared.u32 	[%r15+256], %r37;
	ld.shared.u32 	%r38, [%r24+384];
	add.s32 	%r39, %r32, %r38;
	min.s32 	%r40, %r19, %r39;
	st.shared.u32 	[%r15+384], %r40;
	ld.shared.u32 	%r41, [%r24+4];
	ld.shared.u32 	%r42, [%r27+128];
	add.s32 	%r43, %r42, %r41;
	min.s32 	%r44, %r30, %r43;
	st.shared.u32 	[%r15], %r44;
	ld.shared.u32 	%r45, [%r24+132];
	ld.shared.u32 	%r46, [%r27+128];
	add.s32 	%r47, %r46, %r45;
	min.s32 	%r48, %r34, %r47;
	st.shared.u32 	[%r15+128], %r48;
	ld.shared.u32 	%r49, [%r24+260];
	ld.shared.u32 	%r50, [%r27+128];
	add.s32 	%r51, %r50, %r49;
	min.s32 	%r52, %r37, %r51;
	st.shared.u32 	[%r15+256], %r52;
	ld.shared.u32 	%r53, [%r24+388];
	ld.shared.u32 	%r54, [%r27+128];
	add.s32 	%r55, %r54, %r53;
	min.s32 	%r56, %r40, %r55;
	st.shared.u32 	[%r15+384], %r56;
	ld.shared.u32 	%r57, [%r24+8];
	ld.shared.u32 	%r58, [%r27+256];
	add.s32 	%r59, %r58, %r57;
	min.s32 	%r60, %r44, %r59;
	st.shared.u32 	[%r15], %r60;
	ld.shared.u32 	%r61, [%r24+136];
	ld.shared.u32 	%r62, [%r27+256];
	add.s32 	%r63, %r62, %r61;
	min.s32 	%r64, %r48, %r63;
	st.shared.u32 	[%r15+128], %r64;
	ld.shared.u32 	%r65, [%r24+264];
	ld.shared.u32 	%r66, [%r27+256];
	add.s32 	%r67, %r66, %r65;
	min.s32 	%r68, %r52, %r67;
	st.shared.u32 	[%r15+256], %r68;
	ld.shared.u32 	%r69, [%r24+392];
	ld.shared.u32 	%r70, [%r27+256];
	add.s32 	%r71, %r70, %r69;
	min.s32 	%r72, %r56, %r71;
	st.shared.u32 	[%r15+384], %r72;
	ld.shared.u32 	%r73, [%r24+12];
	ld.shared.u32 	%r74, [%r27+384];
	add.s32 	%r75, %r74, %r73;
	min.s32 	%r76, %r60, %r75;
	st.shared.u32 	[%r15], %r76;
	ld.shared.u32 	%r77, [%r24+140];
	ld.shared.u32 	%r78, [%r27+384];
	add.s32 	%r79, %r78, %r77;
	min.s32 	%r80, %r64, %r79;
	st.shared.u32 	[%r15+128], %r80;
	ld.shared.u32 	%r81, [%r24+268];
	ld.shared.u32 	%r82, [%r27+384];
	add.s32 	%r83, %r82, %r81;
	min.s32 	%r84, %r68, %r83;
	st.shared.u32 	[%r15+256], %r84;
	ld.shared.u32 	%r85, [%r24+396];
	ld.shared.u32 	%r86, [%r27+384];
	add.s32 	%r87, %r86, %r85;
	min.s32 	%r88, %r72, %r87;
	st.shared.u32 	[%r15+384], %r88;
	ld.shared.u32 	%r89, [%r24+16];
	ld.shared.u32 	%r90, [%r27+512];
	add.s32 	%r91, %r90, %r89;
	min.s32 	%r92, %r76, %r91;
	st.shared.u32 	[%r15], %r92;
	ld.shared.u32 	%r93, [%r24+144];
	ld.shared.u32 	%r94, [%r27+512];
	add.s32 	%r95, %r94, %r93;
	min.s32 	%r96, %r80, %r95;
	st.shared.u32 	[%r15+128], %r96;
	ld.shared.u32 	%r97, [%r24+272];
	ld.shared.u32 	%r98, [%r27+512];
	add.s32 	%r99, %r98, %r97;
	min.s32 	%r100, %r84, %r99;
	st.shared.u32 	[%r15+256], %r100;
	ld.shared.u32 	%r101, [%r24+400];
	ld.shared.u32 	%r102, [%r27+512];
	add.s32 	%r103, %r102, %r101;
	min.s32 	%r104, %r88, %r103;
	st.shared.u32 	[%r15+384], %r104;
	ld.shared.u32 	%r105, [%r24+20];
	ld.shared.u32 	%r106, [%r27+640];
	add.s32 	%r107, %r106, %r105;
	min.s32 	%r108, %r92, %r107;
	st.shared.u32 	[%r15], %r108;
	ld.shared.u32 	%r109, [%r24+148];
	ld.shared.u32 	%r110, [%r27+640];
	add.s32 	%r111, %r110, %r109;
	min.s32 	%r112, %r96, %r111;
	st.shared.u32 	[%r15+128], %r112;
	ld.shared.u32 	%r113, [%r24+276];
	ld.shared.u32 	%r114, [%r27+640];
	add.s32 	%r115, %r114, %r113;
	min.s32 	%r116, %r100, %r115;
	st.shared.u32 	[%r15+256], %r116;
	ld.shared.u32 	%r117, [%r24+404];
	ld.shared.u32 	%r118, [%r27+640];
	add.s32 	%r119, %r118, %r117;
	min.s32 	%r120, %r104, %r119;
	st.shared.u32 	[%r15+384], %r120;
	ld.shared.u32 	%r121, [%r24+24];
	ld.shared.u32 	%r122, [%r27+768];
	add.s32 	%r123, %r122, %r121;
	min.s32 	%r124, %r108, %r123;
	st.shared.u32 	[%r15], %r124;
	ld.shared.u32 	%r125, [%r24+152];
	ld.shared.u32 	%r126, [%r27+768];
	add.s32 	%r127, %r126, %r125;
	min.s32 	%r128, %r112, %r127;
	st.shared.u32 	[%r15+128], %r128;
	ld.shared.u32 	%r129, [%r24+280];
	ld.shared.u32 	%r130, [%r27+768];
	add.s32 	%r131, %r130, %r129;
	min.s32 	%r132, %r116, %r131;
	st.shared.u32 	[%r15+256], %r132;
	ld.shared.u32 	%r133, [%r24+408];
	ld.shared.u32 	%r134, [%r27+768];
	add.s32 	%r135, %r134, %r133;
	min.s32 	%r136, %r120, %r135;
	st.shared.u32 	[%r15+384], %r136;
	ld.shared.u32 	%r137, [%r24+28];
	ld.shared.u32 	%r138, [%r27+896];
	add.s32 	%r139, %r138, %r137;
	min.s32 	%r140, %r124, %r139;
	st.shared.u32 	[%r15], %r140;
	ld.shared.u32 	%r141, [%r24+156];
	ld.shared.u32 	%r142, [%r27+896];
	add.s32 	%r143, %r142, %r141;
	min.s32 	%r144, %r128, %r143;
	st.shared.u32 	[%r15+128], %r144;
	ld.shared.u32 	%r145, [%r24+284];
	ld.shared.u32 	%r146, [%r27+896];
	add.s32 	%r147, %r146, %r145;
	min.s32 	%r148, %r132, %r147;
	st.shared.u32 	[%r15+256], %r148;
	ld.shared.u32 	%r149, [%r24+412];
	ld.shared.u32 	%r150, [%r27+896];
	add.s32 	%r151, %r150, %r149;
	min.s32 	%r152, %r136, %r151;
	st.shared.u32 	[%r15+384], %r152;
	ld.shared.u32 	%r153, [%r24+32];
	ld.shared.u32 	%r154, [%r27+1024];
	add.s32 	%r155, %r154, %r153;
	min.s32 	%r156, %r140, %r155;
	st.shared.u32 	[%r15], %r156;
	ld.shared.u32 	%r157, [%r24+160];
	ld.shared.u32 	%r158, [%r27+1024];
	add.s32 	%r159, %r158, %r157;
	min.s32 	%r160, %r144, %r159;
	st.shared.u32 	[%r15+128], %r160;
	ld.shared.u32 	%r161, [%r24+288];
	ld.shared.u32 	%r162, [%r27+1024];
	add.s32 	%r163, %r162, %r161;
	min.s32 	%r164, %r148, %r163;
	st.shared.u32 	[%r15+256], %r164;
	ld.shared.u32 	%r165, [%r24+416];
	ld.shared.u32 	%r166, [%r27+1024];
	add.s32 	%r167, %r166, %r165;
	min.s32 	%r168, %r152, %r167;
	st.shared.u32 	[%r15+384], %r168;
	ld.shared.u32 	%r169, [%r24+36];
	ld.shared.u32 	%r170, [%r27+1152];
	add.s32 	%r171, %r170, %r169;
	min.s32 	%r172, %r156, %r171;
	st.shared.u32 	[%r15], %r172;
	ld.shared.u32 	%r173, [%r24+164];
	ld.shared.u32 	%r174, [%r27+1152];
	add.s32 	%r175, %r174, %r173;
	min.s32 	%r176, %r160, %r175;
	st.shared.u32 	[%r15+128], %r176;
	ld.shared.u32 	%r177, [%r24+292];
	ld.shared.u32 	%r178, [%r27+1152];
	add.s32 	%r179, %r178, %r177;
	min.s32 	%r180, %r164, %r179;
	st.shared.u32 	[%r15+256], %r180;
	ld.shared.u32 	%r181, [%r24+420];
	ld.shared.u32 	%r182, [%r27+1152];
	add.s32 	%r183, %r182, %r181;
	min.s32 	%r184, %r168, %r183;
	st.shared.u32 	[%r15+384], %r184;
	ld.shared.u32 	%r185, [%r24+40];
	ld.shared.u32 	%r186, [%r27+1280];
	add.s32 	%r187, %r186, %r185;
	min.s32 	%r188, %r172, %r187;
	st.shared.u32 	[%r15], %r188;
	ld.shared.u32 	%r189, [%r24+168];
	ld.shared.u32 	%r190, [%r27+1280];
	add.s32 	%r191, %r190, %r189;
	min.s32 	%r192, %r176, %r191;
	st.shared.u32 	[%r15+128], %r192;
	ld.shared.u32 	%r193, [%r24+296];
	ld.shared.u32 	%r194, [%r27+1280];
	add.s32 	%r195, %r194, %r193;
	min.s32 	%r196, %r180, %r195;
	st.shared.u32 	[%r15+256], %r196;
	ld.shared.u32 	%r197, [%r24+424];
	ld.shared.u32 	%r198, [%r27+1280];
	add.s32 	%r199, %r198, %r197;
	min.s32 	%r200, %r184, %r199;
	st.shared.u32 	[%r15+384], %r200;
	ld.shared.u32 	%r201, [%r24+44];
	ld.shared.u32 	%r202, [%r27+1408];
	add.s32 	%r203, %r202, %r201;
	min.s32 	%r204, %r188, %r203;
	st.shared.u32 	[%r15], %r204;
	ld.shared.u32 	%r205, [%r24+172];
	ld.shared.u32 	%r206, [%r27+1408];
	add.s32 	%r207, %r206, %r205;
	min.s32 	%r208, %r192, %r207;
	st.shared.u32 	[%r15+128], %r208;
	ld.shared.u32 	%r209, [%r24+300];
	ld.shared.u32 	%r210, [%r27+1408];
	add.s32 	%r211, %r210, %r209;
	min.s32 	%r212, %r196, %r211;
	st.shared.u32 	[%r15+256], %r212;
	ld.shared.u32 	%r213, [%r24+428];
	ld.shared.u32 	%r214, [%r27+1408];
	add.s32 	%r215, %r214, %r213;
	min.s32 	%r216, %r200, %r215;
	st.shared.u32 	[%r15+384], %r216;
	ld.shared.u32 	%r217, [%r24+48];
	ld.shared.u32 	%r218, [%r27+1536];
	add.s32 	%r219, %r218, %r217;
	min.s32 	%r220, %r204, %r219;
	st.shared.u32 	[%r15], %r220;
	ld.shared.u32 	%r221, [%r24+176];
	ld.shared.u32 	%r222, [%r27+1536];
	add.s32 	%r223, %r222, %r221;
	min.s32 	%r224, %r208, %r223;
	st.shared.u32 	[%r15+128], %r224;
	ld.shared.u32 	%r225, [%r24+304];
	ld.shared.u32 	%r226, [%r27+1536];
	add.s32 	%r227, %r226, %r225;
	min.s32 	%r228, %r212, %r227;
	st.shared.u32 	[%r15+256], %r228;
	ld.shared.u32 	%r229, [%r24+432];
	ld.shared.u32 	%r230, [%r27+1536];
	add.s32 	%r231, %r230, %r229;
	min.s32 	%r232, %r216, %r231;
	st.shared.u32 	[%r15+384], %r232;
	ld.shared.u32 	%r233, [%r24+52];
	ld.shared.u32 	%r234, [%r27+1664];
	add.s32 	%r235, %r234, %r233;
	min.s32 	%r236, %r220, %r235;
	st.shared.u32 	[%r15], %r236;
	ld.shared.u32 	%r237, [%r24+180];
	ld.shared.u32 	%r238, [%r27+1664];
	add.s32 	%r239, %r238, %r237;
	min.s32 	%r240, %r224, %r239;
	st.shared.u32 	[%r15+128], %r240;
	ld.shared.u32 	%r241, [%r24+308];
	ld.shared.u32 	%r242, [%r27+1664];
	add.s32 	%r243, %r242, %r241;
	min.s32 	%r244, %r228, %r243;
	st.shared.u32 	[%r15+256], %r244;
	ld.shared.u32 	%r245, [%r24+436];
	ld.shared.u32 	%r246, [%r27+1664];
	add.s32 	%r247, %r246, %r245;
	min.s32 	%r248, %r232, %r247;
	st.shared.u32 	[%r15+384], %r248;
	ld.shared.u32 	%r249, [%r24+56];
	ld.shared.u32 	%r250, [%r27+1792];
	add.s32 	%r251, %r250, %r249;
	min.s32 	%r252, %r236, %r251;
	st.shared.u32 	[%r15], %r252;
	ld.shared.u32 	%r253, [%r24+184];
	ld.shared.u32 	%r254, [%r27+1792];
	add.s32 	%r255, %r254, %r253;
	min.s32 	%r256, %r240, %r255;
	st.shared.u32 	[%r15+128], %r256;
	ld.shared.u32 	%r257, [%r24+312];
	ld.shared.u32 	%r258, [%r27+1792];
	add.s32 	%r259, %r258, %r257;
	min.s32 	%r260, %r244, %r259;
	st.shared.u32 	[%r15+256], %r260;
	ld.shared.u32 	%r261, [%r24+440];
	ld.shared.u32 	%r262, [%r27+1792];
	add.s32 	%r263, %r262, %r261;
	min.s32 	%r264, %r248, %r263;
	st.shared.u32 	[%r15+384], %r264;
	ld.shared.u32 	%r265, [%r24+60];
	ld.shared.u32 	%r266, [%r27+1920];
	add.s32 	%r267, %r266, %r265;
	min.s32 	%r268, %r252, %r267;
	st.shared.u32 	[%r15], %r268;
	ld.shared.u32 	%r269, [%r24+188];
	ld.shared.u32 	%r270, [%r27+1920];
	add.s32 	%r271, %r270, %r269;
	min.s32 	%r272, %r256, %r271;
	st.shared.u32 	[%r15+128], %r272;
	ld.shared.u32 	%r273, [%r24+316];
	ld.shared.u32 	%r274, [%r27+1920];
	add.s32 	%r275, %r274, %r273;
	min.s32 	%r276, %r260, %r275;
	st.shared.u32 	[%r15+256], %r276;
	ld.shared.u32 	%r277, [%r24+444];
	ld.shared.u32 	%r278, [%r27+1920];
	add.s32 	%r279, %r278, %r277;
	min.s32 	%r280, %r264, %r279;
	st.shared.u32 	[%r15+384], %r280;
	ld.shared.u32 	%r281, [%r24+64];
	ld.shared.u32 	%r282, [%r27+2048];
	add.s32 	%r283, %r282, %r281;
	min.s32 	%r284, %r268, %r283;
	st.shared.u32 	[%r15], %r284;
	ld.shared.u32 	%r285, [%r24+192];
	ld.shared.u32 	%r286, [%r27+2048];
	add.s32 	%r287, %r286, %r285;
	min.s32 	%r288, %r272, %r287;
	st.shared.u32 	[%r15+128], %r288;
	ld.shared.u32 	%r289, [%r24+320];
	ld.shared.u32 	%r290, [%r27+2048];
	add.s32 	%r291, %r290, %r289;
	min.s32 	%r292, %r276, %r291;
	st.shared.u32 	[%r15+256], %r292;
	ld.shared.u32 	%r293, [%r24+448];
	ld.shared.u32 	%r294, [%r27+2048];
	add.s32 	%r295, %r294, %r293;
	min.s32 	%r296, %r280, %r295;
	st.shared.u32 	[%r15+384], %r296;
	ld.shared.u32 	%r297, [%r24+68];
	ld.shared.u32 	%r298, [%r27+2176];
	add.s32 	%r299, %r298, %r297;
	min.s32 	%r300, %r284, %r299;
	st.shared.u32 	[%r15], %r300;
	ld.shared.u32 	%r301, [%r24+196];
	ld.shared.u32 	%r302, [%r27+2176];
	add.s32 	%r303, %r302, %r301;
	min.s32 	%r304, %r288, %r303;
	st.shared.u32 	[%r15+128], %r304;
	ld.shared.u32 	%r305, [%r24+324];
	ld.shared.u32 	%r306, [%r27+2176];
	add.s32 	%r307, %r306, %r305;
	min.s32 	%r308, %r292, %r307;
	st.shared.u32 	[%r15+256], %r308;
	ld.shared.u32 	%r309, [%r24+452];
	ld.shared.u32 	%r310, [%r27+2176];
	add.s32 	%r311, %r310, %r309;
	min.s32 	%r312, %r296, %r311;
	st.shared.u32 	[%r15+384], %r312;
	ld.shared.u32 	%r313, [%r24+72];
	ld.shared.u32 	%r314, [%r27+2304];
	add.s32 	%r315, %r314, %r313;
	min.s32 	%r316, %r300, %r315;
	st.shared.u32 	[%r15], %r316;
	ld.shared.u32 	%r317, [%r24+200];
	ld.shared.u32 	%r318, [%r27+2304];
	add.s32 	%r319, %r318, %r317;
	min.s32 	%r320, %r304, %r319;
	st.shared.u32 	[%r15+128], %r320;
	ld.shared.u32 	%r321, [%r24+328];
	ld.shared.u32 	%r322, [%r27+2304];
	add.s32 	%r323, %r322, %r321;
	min.s32 	%r324, %r308, %r323;
	st.shared.u32 	[%r15+256], %r324;
	ld.shared.u32 	%r325, [%r24+456];
	ld.shared.u32 	%r326, [%r27+2304];
	add.s32 	%r327, %r326, %r325;
	min.s32 	%r328, %r312, %r327;
	st.shared.u32 	[%r15+384], %r328;
	ld.shared.u32 	%r329, [%r24+76];
	ld.shared.u32 	%r330, [%r27+2432];
	add.s32 	%r331, %r330, %r329;
	min.s32 	%r332, %r316, %r331;
	st.shared.u32 	[%r15], %r332;
	ld.shared.u32 	%r333, [%r24+204];
	ld.shared.u32 	%r334, [%r27+2432];
	add.s32 	%r335, %r334, %r333;
	min.s32 	%r336, %r320, %r335;
	st.shared.u32 	[%r15+128], %r336;
	ld.shared.u32 	%r337, [%r24+332];
	ld.shared.u32 	%r338, [%r27+2432];
	add.s32 	%r339, %r338, %r337;
	min.s32 	%r340, %r324, %r339;
	st.shared.u32 	[%r15+256], %r340;
	ld.shared.u32 	%r341, [%r24+460];
	ld.shared.u32 	%r342, [%r27+2432];
	add.s32 	%r343, %r342, %r341;
	min.s32 	%r344, %r328, %r343;
	st.shared.u32 	[%r15+384], %r344;
	ld.shared.u32 	%r345, [%r24+80];
	ld.shared.u32 	%r346, [%r27+2560];
	add.s32 	%r347, %r346, %r345;
	min.s32 	%r348, %r332, %r347;
	st.shared.u32 	[%r15], %r348;
	ld.shared.u32 	%r349, [%r24+208];
	ld.shared.u32 	%r350, [%r27+2560];
	add.s32 	%r351, %r350, %r349;
	min.s32 	%r352, %r336, %r351;
	st.shared.u32 	[%r15+128], %r352;
	ld.shared.u32 	%r353, [%r24+336];
	ld.shared.u32 	%r354, [%r27+2560];
	add.s32 	%r355, %r354, %r353;
	min.s32 	%r356, %r340, %r355;
	st.shared.u32 	[%r15+256], %r356;
	ld.shared.u32 	%r357, [%r24+464];
	ld.shared.u32 	%r358, [%r27+2560];
	add.s32 	%r359, %r358, %r357;
	min.s32 	%r360, %r344, %r359;
	st.shared.u32 	[%r15+384], %r360;
	ld.shared.u32 	%r361, [%r24+84];
	ld.shared.u32 	%r362, [%r27+2688];
	add.s32 	%r363, %r362, %r361;
	min.s32 	%r364, %r348, %r363;
	st.shared.u32 	[%r15], %r364;
	ld.shared.u32 	%r365, [%r24+212];
	ld.shared.u32 	%r366, [%r27+2688];
	add.s32 	%r367, %r366, %r365;
	min.s32 	%r368, %r352, %r367;
	st.shared.u32 	[%r15+128], %r368;
	ld.shared.u32 	%r369, [%r24+340];
	ld.shared.u32 	%r370, [%r27+2688];
	add.s32 	%r371, %r370, %r369;
	min.s32 	%r372, %r356, %r371;
	st.shared.u32 	[%r15+256], %r372;
	ld.shared.u32 	%r373, [%r24+468];
	ld.shared.u32 	%r374, [%r27+2688];
	add.s32 	%r375, %r374, %r373;
	min.s32 	%r376, %r360, %r375;
	st.shared.u32 	[%r15+384], %r376;
	ld.shared.u32 	%r377, [%r24+88];
	ld.shared.u32 	%r378, [%r27+2816];
	add.s32 	%r379, %r378, %r377;
	min.s32 	%r380, %r364, %r379;
	st.shared.u32 	[%r15], %r380;
	ld.shared.u32 	%r381, [%r24+216];
	ld.shared.u32 	%r382, [%r27+2816];
	add.s32 	%r383, %r382, %r381;
	min.s32 	%r384, %r368, %r383;
	st.shared.u32 	[%r15+128], %r384;
	ld.shared.u32 	%r385, [%r24+344];
	ld.shared.u32 	%r386, [%r27+2816];
	add.s32 	%r387, %r386, %r385;
	min.s32 	%r388, %r372, %r387;
	st.shared.u32 	[%r15+256], %r388;
	ld.shared.u32 	%r389, [%r24+472];
	ld.shared.u32 	%r390, [%r27+2816];
	add.s32 	%r391, %r390, %r389;
	min.s32 	%r392, %r376, %r391;
	st.shared.u32 	[%r15+384], %r392;
	ld.shared.u32 	%r393, [%r24+92];
	ld.shared.u32 	%r394, [%r27+2944];
	add.s32 	%r395, %r394, %r393;
	min.s32 	%r396, %r380, %r395;
	st.shared.u32 	[%r15], %r396;
	ld.shared.u32 	%r397, [%r24+220];
	ld.shared.u32 	%r398, [%r27+2944];
	add.s32 	%r399, %r398, %r397;
	min.s32 	%r400, %r384, %r399;
	st.shared.u32 	[%r15+128], %r400;
	ld.shared.u32 	%r401, [%r24+348];
	ld.shared.u32 	%r402, [%r27+2944];
	add.s32 	%r403, %r402, %r401;
	min.s32 	%r404, %r388, %r403;
	st.shared.u32 	[%r15+256], %r404;
	ld.shared.u32 	%r405, [%r24+476];
	ld.shared.u32 	%r406, [%r27+2944];
	add.s32 	%r407, %r406, %r405;
	min.s32 	%r408, %r392, %r407;
	st.shared.u32 	[%r15+384], %r408;
	ld.shared.u32 	%r409, [%r24+96];
	ld.shared.u32 	%r410, [%r27+3072];
	add.s32 	%r411, %r410, %r409;
	min.s32 	%r412, %r396, %r411;
	st.shared.u32 	[%r15], %r412;
	ld.shared.u32 	%r413, [%r24+224];
	ld.shared.u32 	%r414, [%r27+3072];
	add.s32 	%r415, %r414, %r413;
	min.s32 	%r416, %r400, %r415;
	st.shared.u32 	[%r15+128], %r416;
	ld.shared.u32 	%r417, [%r24+352];
	ld.shared.u32 	%r418, [%r27+3072];
	add.s32 	%r419, %r418, %r417;
	min.s32 	%r420, %r404, %r419;
	st.shared.u32 	[%r15+256], %r420;
	ld.shared.u32 	%r421, [%r24+480];
	ld.shared.u32 	%r422, [%r27+3072];
	add.s32 	%r423, %r422, %r421;
	min.s32 	%r424, %r408, %r423;
	st.shared.u32 	[%r15+384], %r424;
	ld.shared.u32 	%r425, [%r24+100];
	ld.shared.u32 	%r426, [%r27+3200];
	add.s32 	%r427, %r426, %r425;
	min.s32 	%r428, %r412, %r427;
	st.shared.u32 	[%r15], %r428;
	ld.shared.u32 	%r429, [%r24+228];
	ld.shared.u32 	%r430, [%r27+3200];
	add.s32 	%r431, %r430, %r429;
	min.s32 	%r432, %r416, %r431;
	st.shared.u32 	[%r15+128], %r432;
	ld.shared.u32 	%r433, [%r24+356];
	ld.shared.u32 	%r434, [%r27+3200];
	add.s32 	%r435, %r434, %r433;
	min.s32 	%r436, %r420, %r435;
	st.shared.u32 	[%r15+256], %r436;
	ld.shared.u32 	%r437, [%r24+484];
	ld.shared.u32 	%r438, [%r27+3200];
	add.s32 	%r439, %r438, %r437;
	min.s32 	%r440, %r424, %r439;
	st.shared.u32 	[%r15+384], %r440;
	ld.shared.u32 	%r441, [%r24+104];
	ld.shared.u32 	%r442, [%r27+3328];
	add.s32 	%r443, %r442, %r441;
	min.s32 	%r444, %r428, %r443;
	st.shared.u32 	[%r15], %r444;
	ld.shared.u32 	%r445, [%r24+232];
	ld.shared.u32 	%r446, [%r27+3328];
	add.s32 	%r447, %r446, %r445;
	min.s32 	%r448, %r432, %r447;
	st.shared.u32 	[%r15+128], %r448;
	ld.shared.u32 	%r449, [%r24+360];
	ld.shared.u32 	%r450, [%r27+3328];
	add.s32 	%r451, %r450, %r449;
	min.s32 	%r452, %r436, %r451;
	st.shared.u32 	[%r15+256], %r452;
	ld.shared.u32 	%r453, [%r24+488];
	ld.shared.u32 	%r454, [%r27+3328];
	add.s32 	%r455, %r454, %r453;
	min.s32 	%r456, %r440, %r455;
	st.shared.u32 	[%r15+384], %r456;
	ld.shared.u32 	%r457, [%r24+108];
	ld.shared.u32 	%r458, [%r27+3456];
	add.s32 	%r459, %r458, %r457;
	min.s32 	%r460, %r444, %r459;
	st.shared.u32 	[%r15], %r460;
	ld.shared.u32 	%r461, [%r24+236];
	ld.shared.u32 	%r462, [%r27+3456];
	add.s32 	%r463, %r462, %r461;
	min.s32 	%r464, %r448, %r463;
	st.shared.u32 	[%r15+128], %r464;
	ld.shared.u32 	%r465, [%r24+364];
	ld.shared.u32 	%r466, [%r27+3456];
	add.s32 	%r467, %r466, %r465;
	min.s32 	%r468, %r452, %r467;
	st.shared.u32 	[%r15+256], %r468;
	ld.shared.u32 	%r469, [%r24+492];
	ld.shared.u32 	%r470, [%r27+3456];
	add.s32 	%r471, %r470, %r469;
	min.s32 	%r472, %r456, %r471;
	st.shared.u32 	[%r15+384], %r472;
	ld.shared.u32 	%r473, [%r24+112];
	ld.shared.u32 	%r474, [%r27+3584];
	add.s32 	%r475, %r474, %r473;
	min.s32 	%r476, %r460, %r475;
	st.shared.u32 	[%r15], %r476;
	ld.shared.u32 	%r477, [%r24+240];
	ld.shared.u32 	%r478, [%r27+3584];
	add.s32 	%r479, %r478, %r477;
	min.s32 	%r480, %r464, %r479;
	st.shared.u32 	[%r15+128], %r480;
	ld.shared.u32 	%r481, [%r24+368];
	ld.shared.u32 	%r482, [%r27+3584];
	add.s32 	%r483, %r482, %r481;
	min.s32 	%r484, %r468, %r483;
	st.shared.u32 	[%r15+256], %r484;
	ld.shared.u32 	%r485, [%r24+496];
	ld.shared.u32 	%r486, [%r27+3584];
	add.s32 	%r487, %r486, %r485;
	min.s32 	%r488, %r472, %r487;
	st.shared.u32 	[%r15+384], %r488;
	ld.shared.u32 	%r489, [%r24+116];
	ld.shared.u32 	%r490, [%r27+3712];
	add.s32 	%r491, %r490, %r489;
	min.s32 	%r492, %r476, %r491;
	st.shared.u32 	[%r15], %r492;
	ld.shared.u32 	%r493, [%r24+244];
	ld.shared.u32 	%r494, [%r27+3712];
	add.s32 	%r495, %r494, %r493;
	min.s32 	%r496, %r480, %r495;
	st.shared.u32 	[%r15+128], %r496;
	ld.shared.u32 	%r497, [%r24+372];
	ld.shared.u32 	%r498, [%r27+3712];
	add.s32 	%r499, %r498, %r497;
	min.s32 	%r500, %r484, %r499;
	st.shared.u32 	[%r15+256], %r500;
	ld.shared.u32 	%r501, [%r24+500];
	ld.shared.u32 	%r502, [%r27+3712];
	add.s32 	%r503, %r502, %r501;
	min.s32 	%r504, %r488, %r503;
	st.shared.u32 	[%r15+384], %r504;
	ld.shared.u32 	%r505, [%r24+120];
	ld.shared.u32 	%r506, [%r27+3840];
	add.s32 	%r507, %r506, %r505;
	min.s32 	%r508, %r492, %r507;
	st.shared.u32 	[%r15], %r508;
	ld.shared.u32 	%r509, [%r24+248];
	ld.shared.u32 	%r510, [%r27+3840];
	add.s32 	%r511, %r510, %r509;
	min.s32 	%r512, %r496, %r511;
	st.shared.u32 	[%r15+128], %r512;
	ld.shared.u32 	%r513, [%r24+376];
	ld.shared.u32 	%r514, [%r27+3840];
	add.s32 	%r515, %r514, %r513;
	min.s32 	%r516, %r500, %r515;
	st.shared.u32 	[%r15+256], %r516;
	ld.shared.u32 	%r517, [%r24+504];
	ld.shared.u32 	%r518, [%r27+3840];
	add.s32 	%r519, %r518, %r517;
	min.s32 	%r520, %r504, %r519;
	st.shared.u32 	[%r15+384], %r520;
	ld.shared.u32 	%r521, [%r24+124];
	ld.shared.u32 	%r522, [%r27+3968];
	add.s32 	%r523, %r522, %r521;
	min.s32 	%r524, %r508, %r523;
	st.shared.u32 	[%r15], %r524;
	ld.shared.u32 	%r525, [%r24+252];
	ld.shared.u32 	%r526, [%r27+3968];
	add.s32 	%r527, %r526, %r525;
	min.s32 	%r528, %r512, %r527;
	st.shared.u32 	[%r15+128], %r528;
	ld.shared.u32 	%r529, [%r24+380];
	ld.shared.u32 	%r530, [%r27+3968];
	add.s32 	%r531, %r530, %r529;
	min.s32 	%r532, %r516, %r531;
	st.shared.u32 	[%r15+256], %r532;
	ld.shared.u32 	%r533, [%r24+508];
	ld.shared.u32 	%r534, [%r27+3968];
	add.s32 	%r535, %r534, %r533;
	min.s32 	%r536, %r520, %r535;
	st.shared.u32 	[%r15+384], %r536;
	st.global.u32 	[%rd4], %r524;
	st.global.u32 	[%rd6], %r528;
	st.global.u32 	[%rd7], %r532;
	st.global.u32 	[%rd8], %r536;
	ret;

}
	// .globl	_Z6phase2Pii
.visible .entry _Z6phase2Pii(
	.param .u64 .ptr .align 1 _Z6phase2Pii_param_0,
	.param .u32 _Z6phase2Pii_param_1
)
{
	.reg .pred 	%p<3>;
	.reg .b32 	%r<218>;
	.reg .b64 	%rd<25>;
	// demoted variable
	.shared .align 4 .b8 _ZZ6phase2PiiE5pivot[4096];
	// demoted variable
	.shared .align 4 .b8 _ZZ6phase2PiiE3row[4096];
	// demoted variable
	.shared .align 4 .b8 _ZZ6phase2PiiE3col[4096];
	ld.param.u64 	%rd9, [_Z6phase2Pii_param_0];
	ld.param.u32 	%r36, [_Z6phase2Pii_param_1];
	mov.u32 	%r1, %ctaid.x;
	setp.eq.s32 	%p1, %r1, %r36;
	@%p1 bra 	$L__BB1_4;
	cvta.to.global.u64 	%rd10, %rd9;
	mov.u32 	%r38, %tid.x;
	mov.u32 	%r39, %tid.y;
	shl.b32 	%r40, %r39, 2;
	shl.b32 	%r41, %r36, 5;
	add.s32 	%r42, %r41, %r40;
	ld.const.u32 	%r43, [d_matrix_size];
	mul.lo.s32 	%r44, %r43, %r42;
	add.s32 	%r45, %r41, %r38;
	add.s32 	%r46, %r45, %r44;
	mul.wide.s32 	%rd11, %r46, 4;
	add.s64 	%rd12, %rd10, %rd11;
	ld.global.u32 	%r47, [%rd12];
	shl.b32 	%r48, %r39, 9;
	mov.u32 	%r49, _ZZ6phase2PiiE5pivot;
	add.s32 	%r50, %r49, %r48;
	shl.b32 	%r51, %r38, 2;
	add.s32 	%r52, %r50, %r51;
	st.shared.u32 	[%r52], %r47;
	mul.wide.s32 	%rd13, %r43, 4;
	add.s64 	%rd14, %rd12, %rd13;
	ld.global.u32 	%r53, [%rd14];
	st.shared.u32 	[%r52+128], %r53;
	add.s64 	%rd15, %rd14, %rd13;
	ld.global.u32 	%r54, [%rd15];
	st.shared.u32 	[%r52+256], %r54;
	add.s64 	%rd16, %rd15, %rd13;
	ld.global.u32 	%r55, [%rd16];
	st.shared.u32 	[%r52+384], %r55;
	shl.b32 	%r56, %r1, 5;
	add.s32 	%r57, %r56, %r38;
	add.s32 	%r58, %r44, %r57;
	mul.wide.u32 	%rd17, %r58, 4;
	add.s64 	%rd1, %rd10, %rd17;
	ld.global.u32 	%r59, [%rd1];
	mov.u32 	%r60, _ZZ6phase2PiiE3row;
	add.s32 	%r61, %r60, %r48;
	add.s32 	%r2, %r61, %r51;
	st.shared.u32 	[%r2], %r59;
	add.s32 	%r62, %r58, %r43;
	mul.wide.u32 	%rd18, %r62, 4;
	add.s64 	%rd2, %rd10, %rd18;
	ld.global.u32 	%r63, [%rd2];
	st.shared.u32 	[%r2+128], %r63;
	add.s32 	%r64, %r62, %r43;
	mul.wide.u32 	%rd19, %r64, 4;
	add.s64 	%rd3, %rd10, %rd19;
	ld.global.u32 	%r65, [%rd3];
	st.shared.u32 	[%r2+256], %r65;
	add.s32 	%r66, %r64, %r43;
	mul.wide.u32 	%rd20, %r66, 4;
	add.s64 	%rd4, %rd10, %rd20;
	ld.global.u32 	%r67, [%rd4];
	st.shared.u32 	[%r2+384], %r67;
	add.s32 	%r68, %r40, %r56;
	mad.lo.s32 	%r69, %r43, %r68, %r45;
	mul.wide.u32 	%rd21, %r69, 4;
	add.s64 	%rd5, %rd10, %rd21;
	ld.global.u32 	%r70, [%rd5];
	mov.u32 	%r71, _ZZ6phase2PiiE3col;
	add.s32 	%r72, %r71, %r48;
	add.s32 	%r73, %r72, %r51;
	st.shared.u32 	[%r73], %r70;
	add.s32 	%r74, %r69, %r43;
	mul.wide.u32 	%rd22, %r74, 4;
	add.s64 	%rd6, %rd10, %rd22;
	ld.global.u32 	%r75, [%rd6];
	st.shared.u32 	[%r73+128], %r75;
	add.s32 	%r76, %r74, %r43;
	mul.wide.u32 	%rd23, %r76, 4;
	add.s64 	%rd7, %rd10, %rd23;
	ld.global.u32 	%r77, [%rd7];
	st.shared.u32 	[%r73+256], %r77;
	add.s32 	%r78, %r76, %r43;
	mul.wide.u32 	%rd24, %r78, 4;
	add.s64 	%rd8, %rd10, %rd24;
	ld.global.u32 	%r79, [%rd8];
	st.shared.u32 	[%r73+384], %r79;
	bar.sync 	0;
	ld.shared.u32 	%r217, [%r2];
	ld.shared.u32 	%r216, [%r2+128];
	ld.shared.u32 	%r215, [%r2+256];
	ld.shared.u32 	%r214, [%r2+384];
	ld.shared.u32 	%r213, [%r73];
	ld.shared.u32 	%r212, [%r73+128];
	ld.shared.u32 	%r211, [%r73+256];
	ld.shared.u32 	%r210, [%r73+384];
	add.s32 	%r80, %r51, 256;
	add.s32 	%r208, %r60, %r80;
	add.s32 	%r207, %r49, %r80;
	mov.b32 	%r209, 396;
$L__BB1_2:
	mov.u32 	%r81, %tid.y;
	shl.b32 	%r82, %r81, 9;
	mov.u32 	%r83, _ZZ6phase2PiiE5pivot;
	add.s32 	%r84, %r83, %r82;
	add.s32 	%r85, %r84, %r209;
	ld.shared.u32 	%r86, [%r85+-396];
	ld.shared.u32 	%r87, [%r208+-256];
	add.s32 	%r88, %r87, %r86;
	min.s32 	%r89, %r217, %r88;
	st.shared.u32 	[%r2], %r89;
	ld.shared.u32 	%r90, [%r85+-268];
	ld.shared.u32 	%r91, [%r208+-256];
	add.s32 	%r92, %r91, %r90;
	min.s32 	%r93, %r216, %r92;
	st.shared.u32 	[%r2+128], %r93;
	ld.shared.u32 	%r94, [%r85+-140];
	ld.shared.u32 	%r95, [%r208+-256];
	add.s32 	%r96, %r95, %r94;
	min.s32 	%r97, %r215, %r96;
	st.shared.u32 	[%r2+256], %r97;
	ld.shared.u32 	%r98, [%r85+-12];
	ld.shared.u32 	%r99, [%r208+-256];
	add.s32 	%r100, %r99, %r98;
	min.s32 	%r101, %r214, %r100;
	st.shared.u32 	[%r2+384], %r101;
	mov.u32 	%r102, _ZZ6phase2PiiE3col;
	add.s32 	%r103, %r102, %r82;
	add.s32 	%r104, %r103, %r209;
	ld.shared.u32 	%r105, [%r104+-396];
	ld.shared.u32 	%r106, [%r207+-256];
	add.s32 	%r107, %r106, %r105;
	min.s32 	%r108, %r213, %r107;
	mov.u32 	%r109, %tid.x;
	shl.b32 	%r110, %r109, 2;
	add.s32 	%r24, %r103, %r110;
	st.shared.u32 	[%r24], %r108;
	ld.shared.u32 	%r111, [%r104+-268];
	add.s32 	%r112, %r106, %r111;
	min.s32 	%r113, %r212, %r112;
	st.shared.u32 	[%r24+128], %r113;
	ld.shared.u32 	%r114, [%r104+-140];
	add.s32 	%r115, %r106, %r114;
	min.s32 	%r116, %r211, %r115;
	st.shared.u32 	[%r24+256], %r116;
	ld.shared.u32 	%r117, [%r104+-12];
	add.s32 	%r118, %r106, %r117;
	min.s32 	%r119, %r210, %r118;
	st.shared.u32 	[%r24+384], %r119;
	ld.shared.u32 	%r120, [%r85+-392];
	ld.shared.u32 	%r121, [%r208+-128];
	add.s32 	%r122, %r121, %r120;
	min.s32 	%r123, %r89, %r122;
	st.shared.u32 	[%r2], %r123;
	ld.shared.u32 	%r124, [%r85+-264];
	ld.shared.u32 	%r125, [%r208+-128];
	add.s32 	%r126, %r125, %r124;
	min.s32 	%r127, %r93, %r126;
	st.shared.u32 	[%r2+128], %r127;
	ld.shared.u32 	%r128, [%r85+-136];
	ld.shared.u32 	%r129, [%r208+-128];
	add.s32 	%r130, %r129, %r128;
	min.s32 	%r131, %r97, %r130;
	st.shared.u32 	[%r2+256], %r131;
	ld.shared.u32 	%r132, [%r85+-8];
	ld.shared.u32 	%r133, [%r208+-128];
	add.s32 	%r134, %r133, %r132;
	min.s32 	%r135, %r101, %r134;
	st.shared.u32 	[%r2+384], %r135;
	ld.shared.u32 	%r136, [%r104+-392];
	ld.shared.u32 	%r137, [%r207+-128];
	add.s32 	%r138, %r137, %r136;
	min.s32 	%r139, %r108, %r138;
	st.shared.u32 	[%r24], %r139;
	ld.shared.u32 	%r140, [%r104+-264];
	add.s32 	%r141, %r137, %r140;
	min.s32 	%r142, %r113, %r141;
	st.shared.u32 	[%r24+128], %r142;
	ld.shared.u32 	%r143, [%r104+-136];
	add.s32 	%r144, %r137, %r143;
	min.s32 	%r145, %r116, %r144;
	st.shared.u32 	[%r24+256], %r145;
	ld.shared.u32 	%r146, [%r104+-8];
	add.s32 	%r147, %r137, %r146;
	min.s32 	%r148, %r119, %r147;
	st.shared.u32 	[%r24+384], %r148;
	ld.shared.u32 	%r149, [%r85+-388];
	ld.shared.u32 	%r150, [%r208];
	add.s32 	%r151, %r150, %r149;
	min.s32 	%r152, %r123, %r151;
	st.shared.u32 	[%r2], %r152;
	ld.shared.u32 	%r153, [%r85+-260];
	ld.shared.u32 	%r154, [%r208];
	add.s32 	%r155, %r154, %r153;
	min.s32 	%r156, %r127, %r155;
	st.shared.u32 	[%r2+128], %r156;
	ld.shared.u32 	%r157, [%r85+-132];
	ld.shared.u32 	%r158, [%r208];
	add.s32 	%r159, %r158, %r157;
	min.s32 	%r160, %r131, %r159;
	st.shared.u32 	[%r2+256], %r160;
	ld.shared.u32 	%r161, [%r85+-4];
	ld.shared.u32 	%r162, [%r208];
	add.s32 	%r163, %r162, %r161;
	min.s32 	%r164, %r135, %r163;
	st.shared.u32 	[%r2+384], %r164;
	ld.shared.u32 	%r165, [%r104+-388];
	ld.shared.u32 	%r166, [%r207];
	add.s32 	%r167, %r166, %r165;
	min.s32 	%r168, %r139, %r167;
	st.shared.u32 	[%r24], %r168;
	ld.shared.u32 	%r169, [%r104+-260];
	add.s32 	%r170, %r166, %r169;
	min.s32 	%r171, %r142, %r170;
	st.shared.u32 	[%r24+128], %r171;
	ld.shared.u32 	%r172, [%r104+-132];
	add.s32 	%r173, %r166, %r172;
	min.s32 	%r174, %r145, %r173;
	st.shared.u32 	[%r24+256], %r174;
	ld.shared.u32 	%r175, [%r104+-4];
	add.s32 	%r176, %r166, %r175;
	min.s32 	%r177, %r148, %r176;
	st.shared.u32 	[%r24+384], %r177;
	ld.shared.u32 	%r178, [%r85+-384];
	ld.shared.u32 	%r179, [%r208+128];
	add.s32 	%r180, %r179, %r178;
	min.s32 	%r217, %r152, %r180;
	st.shared.u32 	[%r2], %r217;
	ld.shared.u32 	%r181, [%r85+-256];
	ld.shared.u32 	%r182, [%r208+128];
	add.s32 	%r183, %r182, %r181;
	min.s32 	%r216, %r156, %r183;
	st.shared.u32 	[%r2+128], %r216;
	ld.shared.u32 	%r184, [%r85+-128];
	ld.shared.u32 	%r185, [%r208+128];
	add.s32 	%r186, %r185, %r184;
	min.s32 	%r215, %r160, %r186;
	st.shared.u32 	[%r2+256], %r215;
	ld.shared.u32 	%r187, [%r85];
	ld.shared.u32 	%r188, [%r208+128];
	add.s32 	%r189, %r188, %r187;
	min.s32 	%r214, %r164, %r189;
	st.shared.u32 	[%r2+384], %r214;
	ld.shared.u32 	%r190, [%r104+-384];
	ld.shared.u32 	%r191, [%r207+128];
	add.s32 	%r192, %r191, %r190;
	min.s32 	%r213, %r168, %r192;
	st.shared.u32 	[%r24], %r213;
	ld.shared.u32 	%r193, [%r104+-256];
	add.s32 	%r194, %r191, %r193;
	min.s32 	%r212, %r171, %r194;
	st.shared.u32 	[%r24+128], %r212;
	ld.shared.u32 	%r195, [%r104+-128];
	add.s32 	%r196, %r191, %r195;
	min.s32 	%r211, %r174, %r196;
	st.shared.u32 	[%r24+256], %r211;
	ld.shared.u32 	%r197, [%r104];
	add.s32 	%r198, %r191, %r197;
	min.s32 	%r210, %r177, %r198;
	st.shared.u32 	[%r24+384], %r210;
	add.s32 	%r209, %r209, 16;
	add.s32 	%r208, %r208, 512;
	add.s32 	%r207, %r207, 512;
	setp.ne.s32 	%p2, %r209, 524;
	@%p2 bra 	$L__BB1_2;
	bar.sync 	0;
	ld.shared.u32 	%r199, [%r2];
	st.global.u32 	[%rd1], %r199;
	ld.shared.u32 	%r200, [%r2+128];
	st.global.u32 	[%rd2], %r200;
	ld.shared.u32 	%r201, [%r2+256];
	st.global.u32 	[%rd3], %r201;
	ld.shared.u32 	%r202, [%r2+384];
	st.global.u32 	[%rd4], %r202;
	ld.shared.u32 	%r203, [%r24];
	st.global.u32 	[%rd5], %r203;
	ld.shared.u32 	%r204, [%r24+128];
	st.global.u32 	[%rd6], %r204;
	ld.shared.u32 	%r205, [%r24+256];
	st.global.u32 	[%rd7], %r205;
	ld.shared.u32 	%r206, [%r24+384];
	st.global.u32 	[%rd8], %r206;
$L__BB1_4:
	ret;

}
	// .globl	_Z6phase3Pii
.visible .entry _Z6phase3Pii(
	.param .u64 .ptr .align 1 _Z6phase3Pii_param_0,
	.param .u32 _Z6phase3Pii_param_1
)
{
	.reg .pred 	%p<4>;
	.reg .b32 	%r<455>;
	.reg .b64 	%rd<19>;
	// demoted variable
	.shared .align 4 .b8 _ZZ6phase3PiiE3row[4096];
	// demoted variable
	.shared .align 4 .b8 _ZZ6phase3PiiE3col[4096];
	ld.param.u64 	%rd1, [_Z6phase3Pii_param_0];
	ld.param.u32 	%r3, [_Z6phase3Pii_param_1];
	mov.u32 	%r1, %ctaid.x;
	setp.eq.s32 	%p1, %r1, %r3;
	mov.u32 	%r2, %ctaid.y;
	setp.eq.s32 	%p2, %r2, %r3;
	or.pred  	%p3, %p1, %p2;
	@%p3 bra 	$L__BB2_2;
	cvta.to.global.u64 	%rd2, %rd1;
	mov.u32 	%r4, %tid.y;
	shl.b32 	%r5, %r4, 2;
	mov.u32 	%r6, %tid.x;
	shl.b32 	%r7, %r2, 5;
	shl.b32 	%r8, %r1, 5;
	shl.b32 	%r9, %r3, 5;
	add.s32 	%r10, %r5, %r7;
	ld.const.u32 	%r11, [d_matrix_size];
	mul.lo.s32 	%r12, %r11, %r10;
	add.s32 	%r13, %r9, %r6;
	add.s32 	%r14, %r13, %r12;
	mul.wide.s32 	%rd3, %r14, 4;
	add.s64 	%rd4, %rd2, %rd3;
	ld.global.u32 	%r15, [%rd4];
	shl.b32 	%r16, %r4, 9;
	mov.u32 	%r17, _ZZ6phase3PiiE3row;
	add.s32 	%r18, %r17, %r16;
	shl.b32 	%r19, %r6, 2;
	add.s32 	%r20, %r18, %r19;
	st.shared.u32 	[%r20], %r15;
	mul.wide.s32 	%rd5, %r11, 4;
	add.s64 	%rd6, %rd4, %rd5;
	ld.global.u32 	%r21, [%rd6];
	st.shared.u32 	[%r20+128], %r21;
	add.s64 	%rd7, %rd6, %rd5;
	ld.global.u32 	%r22, [%rd7];
	st.shared.u32 	[%r20+256], %r22;
	add.s64 	%rd8, %rd7, %rd5;
	ld.global.u32 	%r23, [%rd8];
	st.shared.u32 	[%r20+384], %r23;
	add.s32 	%r24, %r9, %r5;
	add.s32 	%r25, %r8, %r6;
	mad.lo.s32 	%r26, %r11, %r24, %r25;
	mul.wide.s32 	%rd9, %r26, 4;
	add.s64 	%rd10, %rd2, %rd9;
	ld.global.u32 	%r27, [%rd10];
	mov.u32 	%r28, _ZZ6phase3PiiE3col;
	add.s32 	%r29, %r28, %r19;
	add.s32 	%r30, %r29, %r16;
	st.shared.u32 	[%r30], %r27;
	add.s64 	%rd11, %rd10, %rd5;
	ld.global.u32 	%r31, [%rd11];
	st.shared.u32 	[%r30+128], %r31;
	add.s64 	%rd12, %rd11, %rd5;
	ld.global.u32 	%r32, [%rd12];
	st.shared.u32 	[%r30+256], %r32;
	add.s64 	%rd13, %rd12, %rd5;
	ld.global.u32 	%r33, [%rd13];
	st.shared.u32 	[%r30+384], %r33;
	add.s32 	%r34, %r25, %r12;
	mul.wide.s32 	%rd14, %r34, 4;
	add.s64 	%rd15, %rd2, %rd14;
	ld.global.u32 	%r35, [%rd15];
	add.s64 	%rd16, %rd15, %rd5;
	ld.global.u32 	%r36, [%rd16];
	add.s64 	%rd17, %rd16, %rd5;
	ld.global.u32 	%r37, [%rd17];
	add.s64 	%rd18, %rd17, %rd5;
	ld.global.u32 	%r38, [%rd18];
	bar.sync 	0;
	ld.shared.u32 	%r39, [%r18];
	ld.shared.u32 	%r40, [%r29];
	add.s32 	%r41, %r40, %r39;
	min.s32 	%r42, %r35, %r41;
	ld.shared.u32 	%r43, [%r18+128];
	add.s32 	%r44, %r43, %r40;
	min.s32 	%r45, %r36, %r44;
	ld.shared.u32 	%r46, [%r18+256];
	add.s32 	%r47, %r40, %r46;
	min.s32 	%r48, %r37, %r47;
	ld.shared.u32 	%r49, [%r18+384];
	add.s32 	%r50, %r49, %r40;
	min.s32 	%r51, %r38, %r50;
	ld.shared.u32 	%r52, [%r18+4];
	ld.shared.u32 	%r53, [%r29+128];
	add.s32 	%r54, %r53, %r52;
	min.s32 	%r55, %r42, %r54;
	ld.shared.u32 	%r56, [%r18+132];
	add.s32 	%r57, %r56, %r53;
	min.s32 	%r58, %r45, %r57;
	ld.shared.u32 	%r59, [%r18+260];
	add.s32 	%r60, %r53, %r59;
	min.s32 	%r61, %r48, %r60;
	ld.shared.u32 	%r62, [%r18+388];
	add.s32 	%r63, %r62, %r53;
	min.s32 	%r64, %r51, %r63;
	ld.shared.u32 	%r65, [%r18+8];
	ld.shared.u32 	%r66, [%r29+256];
	add.s32 	%r67, %r66, %r65;
	min.s32 	%r68, %r55, %r67;
	ld.shared.u32 	%r69, [%r18+136];
	add.s32 	%r70, %r69, %r66;
	min.s32 	%r71, %r58, %r70;
	ld.shared.u32 	%r72, [%r18+264];
	add.s32 	%r73, %r66, %r72;
	min.s32 	%r74, %r61, %r73;
	ld.shared.u32 	%r75, [%r18+392];
	add.s32 	%r76, %r75, %r66;
	min.s32 	%r77, %r64, %r76;
	ld.shared.u32 	%r78, [%r18+12];
	ld.shared.u32 	%r79, [%r29+384];
	add.s32 	%r80, %r79, %r78;
	min.s32 	%r81, %r68, %r80;
	ld.shared.u32 	%r82, [%r18+140];
	add.s32 	%r83, %r82, %r79;
	min.s32 	%r84, %r71, %r83;
	ld.shared.u32 	%r85, [%r18+268];
	add.s32 	%r86, %r79, %r85;
	min.s32 	%r87, %r74, %r86;
	ld.shared.u32 	%r88, [%r18+396];
	add.s32 	%r89, %r88, %r79;
	min.s32 	%r90, %r77, %r89;
	ld.shared.u32 	%r91, [%r18+16];
	ld.shared.u32 	%r92, [%r29+512];
	add.s32 	%r93, %r92, %r91;
	min.s32 	%r94, %r81, %r93;
	ld.shared.u32 	%r95, [%r18+144];
	add.s32 	%r96, %r95, %r92;
	min.s32 	%r97, %r84, %r96;
	ld.shared.u32 	%r98, [%r18+272];
	add.s32 	%r99, %r92, %r98;
	min.s32 	%r100, %r87, %r99;
	ld.shared.u32 	%r101, [%r18+400];
	add.s32 	%r102, %r101, %r92;
	min.s32 	%r103, %r90, %r102;
	ld.shared.u32 	%r104, [%r18+20];
	ld.shared.u32 	%r105, [%r29+640];
	add.s32 	%r106, %r105, %r104;
	min.s32 	%r107, %r94, %r106;
	ld.shared.u32 	%r108, [%r18+148];
	add.s32 	%r109, %r108, %r105;
	min.s32 	%r110, %r97, %r109;
	ld.shared.u32 	%r111, [%r18+276];
	add.s32 	%r112, %r105, %r111;
	min.s32 	%r113, %r100, %r112;
	ld.shared.u32 	%r114, [%r18+404];
	add.s32 	%r115, %r114, %r105;
	min.s32 	%r116, %r103, %r115;
	ld.shared.u32 	%r117, [%r18+24];
	ld.shared.u32 	%r118, [%r29+768];
	add.s32 	%r119, %r118, %r117;
	min.s32 	%r120, %r107, %r119;
	ld.shared.u32 	%r121, [%r18+152];
	add.s32 	%r122, %r121, %r118;
	min.s32 	%r123, %r110, %r122;
	ld.shared.u32 	%r124, [%r18+280];
	add.s32 	%r125, %r118, %r124;
	min.s32 	%r126, %r113, %r125;
	ld.shared.u32 	%r127, [%r18+408];
	add.s32 	%r128, %r127, %r118;
	min.s32 	%r129, %r116, %r128;
	ld.shared.u32 	%r130, [%r18+28];
	ld.shared.u32 	%r131, [%r29+896];
	add.s32 	%r132, %r131, %r130;
	min.s32 	%r133, %r120, %r132;
	ld.shared.u32 	%r134, [%r18+156];
	add.s32 	%r135, %r134, %r131;
	min.s32 	%r136, %r123, %r135;
	ld.shared.u32 	%r137, [%r18+284];
	add.s32 	%r138, %r131, %r137;
	min.s32 	%r139, %r126, %r138;
	ld.shared.u32 	%r140, [%r18+412];
	add.s32 	%r141, %r140, %r131;
	min.s32 	%r142, %r129, %r141;
	ld.shared.u32 	%r143, [%r18+32];
	ld.shared.u32 	%r144, [%r29+1024];
	add.s32 	%r145, %r144, %r143;
	min.s32 	%r146, %r133, %r145;
	ld.shared.u32 	%r147, [%r18+160];
	add.s32 	%r148, %r147, %r144;
	min.s32 	%r149, %r136, %r148;
	ld.shared.u32 	%r150, [%r18+288];
	add.s32 	%r151, %r144, %r150;
	min.s32 	%r152, %r139, %r151;
	ld.shared.u32 	%r153, [%r18+416];
	add.s32 	%r154, %r153, %r144;
	min.s32 	%r155, %r142, %r154;
	ld.shared.u32 	%r156, [%r18+36];
	ld.shared.u32 	%r157, [%r29+1152];
	add.s32 	%r158, %r157, %r156;
	min.s32 	%r159, %r146, %r158;
	ld.shared.u32 	%r160, [%r18+164];
	add.s32 	%r161, %r160, %r157;
	min.s32 	%r162, %r149, %r161;
	ld.shared.u32 	%r163, [%r18+292];
	add.s32 	%r164, %r157, %r163;
	min.s32 	%r165, %r152, %r164;
	ld.shared.u32 	%r166, [%r18+420];
	add.s32 	%r167, %r166, %r157;
	min.s32 	%r168, %r155, %r167;
	ld.shared.u32 	%r169, [%r18+40];
	ld.shared.u32 	%r170, [%r29+1280];
	add.s32 	%r171, %r170, %r169;
	min.s32 	%r172, %r159, %r171;
	ld.shared.u32 	%r173, [%r18+168];
	add.s32 	%r174, %r173, %r170;
	min.s32 	%r175, %r162, %r174;
	ld.shared.u32 	%r176, [%r18+296];
	add.s32 	%r177, %r170, %r176;
	min.s32 	%r178, %r165, %r177;
	ld.shared.u32 	%r179, [%r18+424];
	add.s32 	%r180, %r179, %r170;
	min.s32 	%r181, %r168, %r180;
	ld.shared.u32 	%r182, [%r18+44];
	ld.shared.u32 	%r183, [%r29+1408];
	add.s32 	%r184, %r183, %r182;
	min.s32 	%r185, %r172, %r184;
	ld.shared.u32 	%r186, [%r18+172];
	add.s32 	%r187, %r186, %r183;
	min.s32 	%r188, %r175, %r187;
	ld.shared.u32 	%r189, [%r18+300];
	add.s32 	%r190, %r183, %r189;
	min.s32 	%r191, %r178, %r190;
	ld.shared.u32 	%r192, [%r18+428];
	add.s32 	%r193, %r192, %r183;
	min.s32 	%r194, %r181, %r193;
	ld.shared.u32 	%r195, [%r18+48];
	ld.shared.u32 	%r196, [%r29+1536];
	add.s32 	%r197, %r196, %r195;
	min.s32 	%r198, %r185, %r197;
	ld.shared.u32 	%r199, [%r18+176];
	add.s32 	%r200, %r199, %r196;
	min.s32 	%r201, %r188, %r200;
	ld.shared.u32 	%r202, [%r18+304];
	add.s32 	%r203, %r196, %r202;
	min.s32 	%r204, %r191, %r203;
	ld.shared.u32 	%r205, [%r18+432];
	add.s32 	%r206, %r205, %r196;
	min.s32 	%r207, %r194, %r206;
	ld.shared.u32 	%r208, [%r18+52];
	ld.shared.u32 	%r209, [%r29+1664];
	add.s32 	%r210, %r209, %r208;
	min.s32 	%r211, %r198, %r210;
	ld.shared.u32 	%r212, [%r18+180];
	add.s32 	%r213, %r212, %r209;
	min.s32 	%r214, %r201, %r213;
	ld.shared.u32 	%r215, [%r18+308];
	add.s32 	%r216, %r209, %r215;
	min.s32 	%r217, %r204, %r216;
	ld.shared.u32 	%r218, [%r18+436];
	add.s32 	%r219, %r218, %r209;
	min.s32 	%r220, %r207, %r219;
	ld.shared.u32 	%r221, [%r18+56];
	ld.shared.u32 	%r222, [%r29+1792];
	add.s32 	%r223, %r222, %r221;
	min.s32 	%r224, %r211, %r223;
	ld.shared.u32 	%r225, [%r18+184];
	add.s32 	%r226, %r225, %r222;
	min.s32 	%r227, %r214, %r226;
	ld.shared.u32 	%r228, [%r18+312];
	add.s32 	%r229, %r222, %r228;
	min.s32 	%r230, %r217, %r229;
	ld.shared.u32 	%r231, [%r18+440];
	add.s32 	%r232, %r231, %r222;
	min.s32 	%r233, %r220, %r232;
	ld.shared.u32 	%r234, [%r18+60];
	ld.shared.u32 	%r235, [%r29+1920];
	add.s32 	%r236, %r235, %r234;
	min.s32 	%r237, %r224, %r236;
	ld.shared.u32 	%r238, [%r18+188];
	add.s32 	%r239, %r238, %r235;
	min.s32 	%r240, %r227, %r239;
	ld.shared.u32 	%r241, [%r18+316];
	add.s32 	%r242, %r235, %r241;
	min.s32 	%r243, %r230, %r242;
	ld.shared.u32 	%r244, [%r18+444];
	add.s32 	%r245, %r244, %r235;
	min.s32 	%r246, %r233, %r245;
	ld.shared.u32 	%r247, [%r18+64];
	ld.shared.u32 	%r248, [%r29+2048];
	add.s32 	%r249, %r248, %r247;
	min.s32 	%r250, %r237, %r249;
	ld.shared.u32 	%r251, [%r18+192];
	add.s32 	%r252, %r251, %r248;
	min.s32 	%r253, %r240, %r252;
	ld.shared.u32 	%r254, [%r18+320];
	add.s32 	%r255, %r248, %r254;
	min.s32 	%r256, %r243, %r255;
	ld.shared.u32 	%r257, [%r18+448];
	add.s32 	%r258, %r257, %r248;
	min.s32 	%r259, %r246, %r258;
	ld.shared.u32 	%r260, [%r18+68];
	ld.shared.u32 	%r261, [%r29+2176];
	add.s32 	%r262, %r261, %r260;
	min.s32 	%r263, %r250, %r262;
	ld.shared.u32 	%r264, [%r18+196];
	add.s32 	%r265, %r264, %r261;
	min.s32 	%r266, %r253, %r265;
	ld.shared.u32 	%r267, [%r18+324];
	add.s32 	%r268, %r261, %r267;
	min.s32 	%r269, %r256, %r268;
	ld.shared.u32 	%r270, [%r18+452];
	add.s32 	%r271, %r270, %r261;
	min.s32 	%r272, %r259, %r271;
	ld.shared.u32 	%r273, [%r18+72];
	ld.shared.u32 	%r274, [%r29+2304];
	add.s32 	%r275, %r274, %r273;
	min.s32 	%r276, %r263, %r275;
	ld.shared.u32 	%r277, [%r18+200];
	add.s32 	%r278, %r277, %r274;
	min.s32 	%r279, %r266, %r278;
	ld.shared.u32 	%r280, [%r18+328];
	add.s32 	%r281, %r274, %r280;
	min.s32 	%r282, %r269, %r281;
	ld.shared.u32 	%r283, [%r18+456];
	add.s32 	%r284, %r283, %r274;
	min.s32 	%r285, %r272, %r284;
	ld.shared.u32 	%r286, [%r18+76];
	ld.shared.u32 	%r287, [%r29+2432];
	add.s32 	%r288, %r287, %r286;
	min.s32 	%r289, %r276, %r288;
	ld.shared.u32 	%r290, [%r18+204];
	add.s32 	%r291, %r290, %r287;
	min.s32 	%r292, %r279, %r291;
	ld.shared.u32 	%r293, [%r18+332];
	add.s32 	%r294, %r287, %r293;
	min.s32 	%r295, %r282, %r294;
	ld.shared.u32 	%r296, [%r18+460];
	add.s32 	%r297, %r296, %r287;
	min.s32 	%r298, %r285, %r297;
	ld.shared.u32 	%r299, [%r18+80];
	ld.shared.u32 	%r300, [%r29+2560];
	add.s32 	%r301, %r300, %r299;
	min.s32 	%r302, %r289, %r301;
	ld.shared.u32 	%r303, [%r18+208];
	add.s32 	%r304, %r303, %r300;
	min.s32 	%r305, %r292, %r304;
	ld.shared.u32 	%r306, [%r18+336];
	add.s32 	%r307, %r300, %r306;
	min.s32 	%r308, %r295, %r307;
	ld.shared.u32 	%r309, [%r18+464];
	add.s32 	%r310, %r309, %r300;
	min.s32 	%r311, %r298, %r310;
	ld.shared.u32 	%r312, [%r18+84];
	ld.shared.u32 	%r313, [%r29+2688];
	add.s32 	%r314, %r313, %r312;
	min.s32 	%r315, %r302, %r314;
	ld.shared.u32 	%r316, [%r18+212];
	add.s32 	%r317, %r316, %r313;
	min.s32 	%r318, %r305, %r317;
	ld.shared.u32 	%r319, [%r18+340];
	add.s32 	%r320, %r313, %r319;
	min.s32 	%r321, %r308, %r320;
	ld.shared.u32 	%r322, [%r18+468];
	add.s32 	%r323, %r322, %r313;
	min.s32 	%r324, %r311, %r323;
	ld.shared.u32 	%r325, [%r18+88];
	ld.shared.u32 	%r326, [%r29+2816];
	add.s32 	%r327, %r326, %r325;
	min.s32 	%r328, %r315, %r327;
	ld.shared.u32 	%r329, [%r18+216];
	add.s32 	%r330, %r329, %r326;
	min.s32 	%r331, %r318, %r330;
	ld.shared.u32 	%r332, [%r18+344];
	add.s32 	%r333, %r326, %r332;
	min.s32 	%r334, %r321, %r333;
	ld.shared.u32 	%r335, [%r18+472];
	add.s32 	%r336, %r335, %r326;
	min.s32 	%r337, %r324, %r336;
	ld.shared.u32 	%r338, [%r18+92];
	ld.shared.u32 	%r339, [%r29+2944];
	add.s32 	%r340, %r339, %r338;
	min.s32 	%r341, %r328, %r340;
	ld.shared.u32 	%r342, [%r18+220];
	add.s32 	%r343, %r342, %r339;
	min.s32 	%r344, %r331, %r343;
	ld.shared.u32 	%r345, [%r18+348];
	add.s32 	%r346, %r339, %r345;
	min.s32 	%r347, %r334, %r346;
	ld.shared.u32 	%r348, [%r18+476];
	add.s32 	%r349, %r348, %r339;
	min.s32 	%r350, %r337, %r349;
	ld.shared.u32 	%r351, [%r18+96];
	ld.shared.u32 	%r352, [%r29+3072];
	add.s32 	%r353, %r352, %r351;
	min.s32 	%r354, %r341, %r353;
	ld.shared.u32 	%r355, [%r18+224];
	add.s32 	%r356, %r355, %r352;
	min.s32 	%r357, %r344, %r356;
	ld.shared.u32 	%r358, [%r18+352];
	add.s32 	%r359, %r352, %r358;
	min.s32 	%r360, %r347, %r359;
	ld.shared.u32 	%r361, [%r18+480];
	add.s32 	%r362, %r361, %r352;
	min.s32 	%r363, %r350, %r362;
	ld.shared.u32 	%r364, [%r18+100];
	ld.shared.u32 	%r365, [%r29+3200];
	add.s32 	%r366, %r365, %r364;
	min.s32 	%r367, %r354, %r366;
	ld.shared.u32 	%r368, [%r18+228];
	add.s32 	%r369, %r368, %r365;
	min.s32 	%r370, %r357, %r369;
	ld.shared.u32 	%r371, [%r18+356];
	add.s32 	%r372, %r365, %r371;
	min.s32 	%r373, %r360, %r372;
	ld.shared.u32 	%r374, [%r18+484];
	add.s32 	%r375, %r374, %r365;
	min.s32 	%r376, %r363, %r375;
	ld.shared.u32 	%r377, [%r18+104];
	ld.shared.u32 	%r378, [%r29+3328];
	add.s32 	%r379, %r378, %r377;
	min.s32 	%r380, %r367, %r379;
	ld.shared.u32 	%r381, [%r18+232];
	add.s32 	%r382, %r381, %r378;
	min.s32 	%r383, %r370, %r382;
	ld.shared.u32 	%r384, [%r18+360];
	add.s32 	%r385, %r378, %r384;
	min.s32 	%r386, %r373, %r385;
	ld.shared.u32 	%r387, [%r18+488];
	add.s32 	%r388, %r387, %r378;
	min.s32 	%r389, %r376, %r388;
	ld.shared.u32 	%r390, [%r18+108];
	ld.shared.u32 	%r391, [%r29+3456];
	add.s32 	%r392, %r391, %r390;
	min.s32 	%r393, %r380, %r392;
	ld.shared.u32 	%r394, [%r18+236];
	add.s32 	%r395, %r394, %r391;
	min.s32 	%r396, %r383, %r395;
	ld.shared.u32 	%r397, [%r18+364];
	add.s32 	%r398, %r391, %r397;
	min.s32 	%r399, %r386, %r398;
	ld.shared.u32 	%r400, [%r18+492];
	add.s32 	%r401, %r400, %r391;
	min.s32 	%r402, %r389, %r401;
	ld.shared.u32 	%r403, [%r18+112];
	ld.shared.u32 	%r404, [%r29+3584];
	add.s32 	%r405, %r404, %r403;
	min.s32 	%r406, %r393, %r405;
	ld.shared.u32 	%r407, [%r18+240];
	add.s32 	%r408, %r407, %r404;
	min.s32 	%r409, %r396, %r408;
	ld.shared.u32 	%r410, [%r18+368];
	add.s32 	%r411, %r404, %r410;
	min.s32 	%r412, %r399, %r411;
	ld.shared.u32 	%r413, [%r18+496];
	add.s32 	%r414, %r413, %r404;
	min.s32 	%r415, %r402, %r414;
	ld.shared.u32 	%r416, [%r18+116];
	ld.shared.u32 	%r417, [%r29+3712];
	add.s32 	%r418, %r417, %r416;
	min.s32 	%r419, %r406, %r418;
	ld.shared.u32 	%r420, [%r18+244];
	add.s32 	%r421, %r420, %r417;
	min.s32 	%r422, %r409, %r421;
	ld.shared.u32 	%r423, [%r18+372];
	add.s32 	%r424, %r417, %r423;
	min.s32 	%r425, %r412, %r424;
	ld.shared.u32 	%r426, [%r18+500];
	add.s32 	%r427, %r426, %r417;
	min.s32 	%r428, %r415, %r427;
	ld.shared.u32 	%r429, [%r18+120];
	ld.shared.u32 	%r430, [%r29+3840];
	add.s32 	%r431, %r430, %r429;
	min.s32 	%r432, %r419, %r431;
	ld.shared.u32 	%r433, [%r18+248];
	add.s32 	%r434, %r433, %r430;
	min.s32 	%r435, %r422, %r434;
	ld.shared.u32 	%r436, [%r18+376];
	add.s32 	%r437, %r430, %r436;
	min.s32 	%r438, %r425, %r437;
	ld.shared.u32 	%r439, [%r18+504];
	add.s32 	%r440, %r439, %r430;
	min.s32 	%r441, %r428, %r440;
	ld.shared.u32 	%r442, [%r18+124];
	ld.shared.u32 	%r443, [%r29+3968];
	add.s32 	%r444, %r443, %r442;
	min.s32 	%r445, %r432, %r444;
	ld.shared.u32 	%r446, [%r18+252];
	add.s32 	%r447, %r446, %r443;
	min.s32 	%r448, %r435, %r447;
	ld.shared.u32 	%r449, [%r18+380];
	add.s32 	%r450, %r443, %r449;
	min.s32 	%r451, %r438, %r450;
	ld.shared.u32 	%r452, [%r18+508];
	add.s32 	%r453, %r452, %r443;
	min.s32 	%r454, %r441, %r453;
	st.global.u32 	[%rd15], %r445;
	st.global.u32 	[%rd16], %r448;
	st.global.u32 	[%rd17], %r451;
	st.global.u32 	[%rd18], %r454;
$L__BB2_2:
	ret;

}


// ===== COMPILED SASS (sm_100) =====

	.target	sm_100

	.elftype	@"ET_EXEC"


//--------------------- .note.nv.tkinfo           --------------------------
	.section	.note.nv.tkinfo,"",@"SHT_NOTE"
	.sectionflags	@"SHF_NOTE_NV_TKINFO"
	.tkinfo
        /*0018*/ 	.word	0x00000002
        /*0030*/ 	.string	""
        /*0030*/ 	.string	"ptxas"
        /*0030*/ 	.string	"Cuda compilation tools, release 13.0, V13.0.88"
        /*0030*/ 	.string	"Build cuda_13.0.r13.0/compiler.36424714_0"
        /*0030*/ 	.string	"-arch sm_100 -m 64 "



//--------------------- .note.nv.cuinfo           --------------------------
	.section	.note.nv.cuinfo,"",@"SHT_NOTE"
	.sectionflags	@"SHF_NOTE_NV_CUINFO"
        /*0018*/ 	.short	0x0002
        /*001a*/ 	.short	0x0064
        /*001c*/ 	.short	0x0082
	.zero		2


//--------------------- .nv.info                  --------------------------
	.section	.nv.info,"",@"SHT_CUDA_INFO"
	.align	4


	//----- nvinfo : EIATTR_REGCOUNT
	.align		4
        /*0000*/ 	.byte	0x04, 0x2f
        /*0002*/ 	.short	(.L_2 - .L_1)
	.align		4
.L_1:
        /*0004*/ 	.word	index@(_Z6phase1Pii)
        /*0008*/ 	.word	0x00000018


	//----- nvinfo : EIATTR_FRAME_SIZE
	.align		4
.L_2:
        /*000c*/ 	.byte	0x04, 0x11
        /*000e*/ 	.short	(.L_4 - .L_3)
	.align		4
.L_3:
        /*0010*/ 	.word	index@(_Z6phase1Pii)
        /*0014*/ 	.word	0x00000000


	//----- nvinfo : EIATTR_REGCOUNT
	.align		4
.L_4:
        /*0018*/ 	.byte	0x04, 0x2f
        /*001a*/ 	.short	(.L_6 - .L_5)
	.align		4
.L_5:
        /*001c*/ 	.word	index@(_Z6phase2Pii)
        /*0020*/ 	.word	0x00000028


	//----- nvinfo : EIATTR_FRAME_SIZE
	.align		4
.L_6:
        /*0024*/ 	.byte	0x04, 0x11
        /*0026*/ 	.short	(.L_8 - .L_7)
	.align		4
.L_7:
        /*0028*/ 	.word	index@(_Z6phase2Pii)
        /*002c*/ 	.word	0x00000000


	//----- nvinfo : EIATTR_REGCOUNT
	.align		4
.L_8:
        /*0030*/ 	.byte	0x04, 0x2f
        /*0032*/ 	.short	(.L_10 - .L_9)
	.align		4
.L_9:
        /*0034*/ 	.word	index@(_Z6phase3Pii)
        /*0038*/ 	.word	0x00000026


	//----- nvinfo : EIATTR_FRAME_SIZE
	.align		4
.L_10:
        /*003c*/ 	.byte	0x04, 0x11
        /*003e*/ 	.short	(.L_12 - .L_11)
	.align		4
.L_11:
        /*0040*/ 	.word	index@(_Z6phase3Pii)
        /*0044*/ 	.word	0x00000000


	//----- nvinfo : EIATTR_MIN_STACK_SIZE
	.align		4
.L_12:
        /*0048*/ 	.byte	0x04, 0x12
        /*004a*/ 	.short	(.L_14 - .L_13)
	.align		4
.L_13:
        /*004c*/ 	.word	index@(_Z6phase3Pii)
        /*0050*/ 	.word	0x00000000


	//----- nvinfo : EIATTR_MIN_STACK_SIZE
	.align		4
.L_14:
        /*0054*/ 	.byte	0x04, 0x12
        /*0056*/ 	.short	(.L_16 - .L_15)
	.align		4
.L_15:
        /*0058*/ 	.word	index@(_Z6phase2Pii)
        /*005c*/ 	.word	0x00000000


	//----- nvinfo : EIATTR_MIN_STACK_SIZE
	.align		4
.L_16:
        /*0060*/ 	.byte	0x04, 0x12
        /*0062*/ 	.short	(.L_18 - .L_17)
	.align		4
.L_17:
        /*0064*/ 	.word	index@(_Z6phase1Pii)
        /*0068*/ 	.word	0x00000000
.L_18:


//--------------------- .nv.compat                --------------------------
	.section	.nv.compat,"",@"SHT_CUDA_COMPAT_INFO"
	.align	4
        /*0000*/ 	.byte	0x02, 0x09, 0x00, 0x00, 0x02, 0x02, 0x01, 0x00, 0x02, 0x05, 0x05, 0x00, 0x03, 0x07, 0x01, 0x01
        /*0010*/ 	.byte	0x02, 0x03, 0x00, 0x00, 0x02, 0x06, 0x01, 0x00, 0x04, 0x0b, 0x08, 0x00, 0x09, 0x00, 0x00, 0x00
        /*0020*/ 	.byte	0x00, 0x00, 0x00, 0x00


//--------------------- .nv.info._Z6phase3Pii     --------------------------
	.section	.nv.info._Z6phase3Pii,"",@"SHT_CUDA_INFO"
	.sectionflags	@""
	.align	4


	//----- nvinfo : EIATTR_CUDA_API_VERSION
	.align		4
        /*0000*/ 	.byte	0x04, 0x37
        /*0002*/ 	.short	(.L_20 - .L_19)
.L_19:
        /*0004*/ 	.word	0x00000082


	//----- nvinfo : EIATTR_KPARAM_INFO
	.align		4
.L_20:
        /*0008*/ 	.byte	0x04, 0x17
        /*000a*/ 	.short	(.L_22 - .L_21)
.L_21:
        /*000c*/ 	.word	0x00000000
        /*0010*/ 	.short	0x0001
        /*0012*/ 	.short	0x0008
        /*0014*/ 	.byte	0x00, 0xf0, 0x11, 0x00


	//----- nvinfo : EIATTR_KPARAM_INFO
	.align		4
.L_22:
        /*0018*/ 	.byte	0x04, 0x17
        /*001a*/ 	.short	(.L_24 - .L_23)
.L_23:
        /*001c*/ 	.word	0x00000000
        /*0020*/ 	.short	0x0000
        /*0022*/ 	.short	0x0000
        /*0024*/ 	.byte	0x00, 0xf5, 0x21, 0x00


	//----- nvinfo : EIATTR_SPARSE_MMA_MASK
	.align		4
.L_24:
        /*0028*/ 	.byte	0x03, 0x50
        /*002a*/ 	.short	0x0000


	//----- nvinfo : EIATTR_MAXREG_COUNT
	.align		4
        /*002c*/ 	.byte	0x03, 0x1b
        /*002e*/ 	.short	0x00ff


	//----- nvinfo : EIATTR_NUM_BARRIERS
	.align		4
        /*0030*/ 	.byte	0x02, 0x4c
        /*0032*/ 	.byte	0x01
	.zero		1


	//----- nvinfo : EIATTR_MERCURY_ISA_VERSION
	.align		4
        /*0034*/ 	.byte	0x03, 0x5f
        /*0036*/ 	.short	0x0101


	//----- nvinfo : EIATTR_VRC_CTA_INIT_COUNT
	.align		4
        /*0038*/ 	.byte	0x02, 0x4a
	.zero		1
	.zero		1


	//----- nvinfo : EIATTR_EXIT_INSTR_OFFSETS
	.align		4
        /*003c*/ 	.byte	0x04, 0x1c
        /*003e*/ 	.short	(.L_26 - .L_25)


	//   ....[0]....
.L_25:
        /*0040*/ 	.word	0x00000060


	//   ....[1]....
        /*0044*/ 	.word	0x00001020


	//----- nvinfo : EIATTR_CBANK_PARAM_SIZE
	.align		4
.L_26:
        /*0048*/ 	.byte	0x03, 0x19
        /*004a*/ 	.short	0x000c


	//----- nvinfo : EIATTR_PARAM_CBANK
	.align		4
        /*004c*/ 	.byte	0x04, 0x0a
        /*004e*/ 	.short	(.L_28 - .L_27)
	.align		4
.L_27:
        /*0050*/ 	.word	index@(.nv.constant0._Z6phase3Pii)
        /*0054*/ 	.short	0x0380
        /*0056*/ 	.short	0x000c


	//----- nvinfo : EIATTR_SW_WAR
	.align		4
.L_28:
        /*0058*/ 	.byte	0x04, 0x36
        /*005a*/ 	.short	(.L_30 - .L_29)
.L_29:
        /*005c*/ 	.word	0x00000008
.L_30:


//--------------------- .nv.info._Z6phase2Pii     --------------------------
	.section	.nv.info._Z6phase2Pii,"",@"SHT_CUDA_INFO"
	.sectionflags	@""
	.align	4


	//----- nvinfo : EIATTR_CUDA_API_VERSION
	.align		4
        /*0000*/ 	.byte	0x04, 0x37
        /*0002*/ 	.short	(.L_32 - .L_31)
.L_31:
        /*0004*/ 	.word	0x00000082


	//----- nvinfo : EIATTR_KPARAM_INFO
	.align		4
.L_32:
        /*0008*/ 	.byte	0x04, 0x17
        /*000a*/ 	.short	(.L_34 - .L_33)
.L_33:
        /*000c*/ 	.word	0x00000000
        /*0010*/ 	.short	0x0001
        /*0012*/ 	.short	0x0008
        /*0014*/ 	.byte	0x00, 0xf0, 0x11, 0x00


	//----- nvinfo : EIATTR_KPARAM_INFO
	.align		4
.L_34:
        /*0018*/ 	.byte	0x04, 0x17
        /*001a*/ 	.short	(.L_36 - .L_35)
.L_35:
        /*001c*/ 	.word	0x00000000
        /*0020*/ 	.short	0x0000
        /*0022*/ 	.short	0x0000
        /*0024*/ 	.byte	0x00, 0xf5, 0x21, 0x00


	//----- nvinfo : EIATTR_SPARSE_MMA_MASK
	.align		4
.L_36:
        /*0028*/ 	.byte	0x03, 0x50
        /*002a*/ 	.short	0x0000


	//----- nvinfo : EIATTR_MAXREG_COUNT
	.align		4
        /*002c*/ 	.byte	0x03, 0x1b
        /*002e*/ 	.short	0x00ff


	//----- nvinfo : EIATTR_NUM_BARRIERS
	.align		4
        /*0030*/ 	.byte	0x02, 0x4c
        /*0032*/ 	.byte	0x01
	.zero		1


	//----- nvinfo : EIATTR_MERCURY_ISA_VERSION
	.align		4
        /*0034*/ 	.byte	0x03, 0x5f
        /*0036*/ 	.short	0x0101


	//----- nvinfo : EIATTR_VRC_CTA_INIT_COUNT
	.align		4
        /*0038*/ 	.byte	0x02, 0x4a
	.zero		1
	.zero		1


	//----- nvinfo : EIATTR_EXIT_INSTR_OFFSETS
	.align		4
        /*003c*/ 	.byte	0x04, 0x1c
        /*003e*/ 	.short	(.L_38 - .L_37)


	//   ....[0]....
.L_37:
        /*0040*/ 	.word	0x00000040


	//   ....[1]....
        /*0044*/ 	.word	0x00000e00


	//----- nvinfo : EIATTR_CBANK_PARAM_SIZE
	.align		4
.L_38:
        /*0048*/ 	.byte	0x03, 0x19
        /*004a*/ 	.short	0x000c


	//----- nvinfo : EIATTR_PARAM_CBANK
	.align		4
        /*004c*/ 	.byte	0x04, 0x0a
        /*004e*/ 	.short	(.L_40 - .L_39)
	.align		4
.L_39:
        /*0050*/ 	.word	index@(.nv.constant0._Z6phase2Pii)
        /*0054*/ 	.short	0x0380
        /*0056*/ 	.short	0x000c


	//----- nvinfo : EIATTR_SW_WAR
	.align		4
.L_40:
        /*0058*/ 	.byte	0x04, 0x36
        /*005a*/ 	.short	(.L_42 - .L_41)
.L_41:
        /*005c*/ 	.word	0x00000008
.L_42:


//--------------------- .nv.info._Z6phase1Pii     --------------------------
	.section	.nv.info._Z6phase1Pii,"",@"SHT_CUDA_INFO"
	.sectionflags	@""
	.align	4


	//----- nvinfo : EIATTR_CUDA_API_VERSION
	.align		4
        /*0000*/ 	.byte	0x04, 0x37
        /*0002*/ 	.short	(.L_44 - .L_43)
.L_43:
        /*0004*/ 	.word	0x00000082


	//----- nvinfo : EIATTR_KPARAM_INFO
	.align		4
.L_44:
        /*0008*/ 	.byte	0x04, 0x17
        /*000a*/ 	.short	(.L_46 - .L_45)
.L_45:
        /*000c*/ 	.word	0x00000000
        /*0010*/ 	.short	0x0001
        /*0012*/ 	.short	0x0008
        /*0014*/ 	.byte	0x00, 0xf0, 0x11, 0x00


	//----- nvinfo : EIATTR_KPARAM_INFO
	.align		4
.L_46:
        /*0018*/ 	.byte	0x04, 0x17
        /*001a*/ 	.short	(.L_48 - .L_47)
.L_47:
        /*001c*/ 	.word	0x00000000
        /*0020*/ 	.short	0x0000
        /*0022*/ 	.short	0x0000
        /*0024*/ 	.byte	0x00, 0xf5, 0x21, 0x00


	//----- nvinfo : EIATTR_SPARSE_MMA_MASK
	.align		4
.L_48:
        /*0028*/ 	.byte	0x03, 0x50
        /*002a*/ 	.short	0x0000


	//----- nvinfo : EIATTR_MAXREG_COUNT
	.align		4
        /*002c*/ 	.byte	0x03, 0x1b
        /*002e*/ 	.short	0x00ff


	//----- nvinfo : EIATTR_NUM_BARRIERS
	.align		4
        /*0030*/ 	.byte	0x02, 0x4c
        /*0032*/ 	.byte	0x01
	.zero		1


	//----- nvinfo : EIATTR_MERCURY_ISA_VERSION
	.align		4
        /*0034*/ 	.byte	0x03, 0x5f
        /*0036*/ 	.short	0x0101


	//----- nvinfo : EIATTR_VRC_CTA_INIT_COUNT
	.align		4
        /*0038*/ 	.byte	0x02, 0x4a
	.zero		1
	.zero		1


	//----- nvinfo : EIATTR_EXIT_INSTR_OFFSETS
	.align		4
        /*003c*/ 	.byte	0x04, 0x1c
        /*003e*/ 	.short	(.L_50 - .L_49)


	//   ....[0]....
.L_49:
        /*0040*/ 	.word	0x00002250


	//----- nvinfo : EIATTR_CBANK_PARAM_SIZE
	.align		4
.L_50:
        /*0044*/ 	.byte	0x03, 0x19
        /*0046*/ 	.short	0x000c


	//----- nvinfo : EIATTR_PARAM_CBANK
	.align		4
        /*0048*/ 	.byte	0x04, 0x0a
        /*004a*/ 	.short	(.L_52 - .L_51)
	.align		4
.L_51:
        /*004c*/ 	.word	index@(.nv.constant0._Z6phase1Pii)
        /*0050*/ 	.short	0x0380
        /*0052*/ 	.short	0x000c


	//----- nvinfo : EIATTR_SW_WAR
	.align		4
.L_52:
        /*0054*/ 	.byte	0x04, 0x36
        /*0056*/ 	.short	(.L_54 - .L_53)
.L_53:
        /*0058*/ 	.word	0x00000008
.L_54:


//--------------------- .nv.callgraph             --------------------------
	.section	.nv.callgraph,"",@"SHT_CUDA_CALLGRAPH"
	.align	4
	.sectionentsize	8
	.align		4
        /*0000*/ 	.word	0x00000000
	.align		4
        /*0004*/ 	.word	0xffffffff
	.align		4
        /*0008*/ 	.word	0x00000000
	.align		4
        /*000c*/ 	.word	0xfffffffe
	.align		4
        /*0010*/ 	.word	0x00000000
	.align		4
        /*0014*/ 	.word	0xfffffffd
	.align		4
        /*0018*/ 	.word	0x00000000
	.align		4
        /*001c*/ 	.word	0xfffffffc


//--------------------- .nv.constant3             --------------------------
	.section	.nv.constant3,"a",@progbits
	.align	4
.nv.constant3:
	.type		d_matrix_size,@object
	.size		d_matrix_size,(.L_0 - d_matrix_size)
d_matrix_size:
	.zero		4
.L_0:


//--------------------- .text._Z6phase3Pii        --------------------------
	.section	.text._Z6phase3Pii,"ax",@progbits
	.align	128
        .global         _Z6phase3Pii
        .type           _Z6phase3Pii,@function
        .size           _Z6phase3Pii,(.L_x_4 - _Z6phase3Pii)
        .other          _Z6phase3Pii,@"STO_CUDA_ENTRY STV_DEFAULT"
_Z6phase3Pii:
.text._Z6phase3Pii:
[----:B------:R-:W-:Y:S01]  /*0000*/  LDC R1, c[0x0][0x37c] ;  /* 0x0000df00ff017b82 */ /* 0x000fe20000000800 */
[----:B------:R-:W0:Y:S07]  /*0010*/  S2R R7, SR_CTAID.Y ;  /* 0x0000000000077919 */ /* 0x000e2e0000002600 */
[----:B------:R-:W0:Y:S01]  /*0020*/  LDC R6, c[0x0][0x388] ;  /* 0x0000e200ff067b82 */ /* 0x000e220000000800 */
[----:B------:R-:W1:Y:S01]  /*0030*/  S2R R8, SR_CTAID.X ;  /* 0x0000000000087919 */ /* 0x000e620000002500 */
[----:B0-----:R-:W-:-:S04]  /*0040*/  ISETP.NE.AND P0, PT, R7, R6, PT ;  /* 0x000000060700720c */ /* 0x001fc80003f05270 */
[----:B-1----:R-:W-:-:S13]  /*0050*/  ISETP.EQ.OR P0, PT, R8, R6, !P0 ;  /* 0x000000060800720c */ /* 0x002fda0004702670 */
[----:B------:R-:W-:Y:S05]  /*0060*/  @P0 EXIT ;  /* 0x000000000000094d */ /* 0x000fea0003800000 */
[----:B------:R-:W0:Y:S01]  /*0070*/  S2R R5, SR_TID.Y ;  /* 0x0000000000057919 */ /* 0x000e220000002200 */
[----:B------:R-:W1:Y:S01]  /*0080*/  LDC R25, c[0x3][RZ] ;  /* 0x00c00000ff197b82 */ /* 0x000e620000000800 */
[----:B------:R-:W2:Y:S01]  /*0090*/  LDCU.64 UR8, c[0x0][0x358] ;  /* 0x00006b00ff0877ac */ /* 0x000ea20008000a00 */
[----:B------:R-:W3:Y:S06]  /*00a0*/  S2R R3, SR_TID.X ;  /* 0x0000000000037919 */ /* 0x000eec0000002100 */
[----:B------:R-:W4:Y:S01]  /*00b0*/  LDC.64 R30, c[0x0][0x380] ;  /* 0x0000e000ff1e7b82 */ /* 0x000f220000000a00 */
[----:B0-----:R-:W-:-:S02]  /*00c0*/  IMAD.SHL.U32 R0, R5, 0x4, RZ ;  /* 0x0000000405007824 */ /* 0x001fc400078e00ff */
[C-C-:B---3--:R-:W-:Y:S02]  /*00d0*/  IMAD R4, R6.reuse, 0x20, R3.reuse ;  /* 0x0000002006047824 */ /* 0x148fe400078e0203 */
[--C-:B------:R-:W-:Y:S02]  /*00e0*/  IMAD R2, R7, 0x20, R0.reuse ;  /* 0x0000002007027824 */ /* 0x100fe400078e0200 */
[----:B------:R-:W-:Y:S02]  /*00f0*/  IMAD R6, R6, 0x20, R0 ;  /* 0x0000002006067824 */ /* 0x000fe400078e0200 */
[----:B------:R-:W-:Y:S02]  /*0100*/  IMAD R0, R8, 0x20, R3 ;  /* 0x0000002008007824 */ /* 0x000fe400078e0203 */
[-C--:B-1----:R-:W-:Y:S02]  /*0110*/  IMAD R11, R2, R25.reuse, R4 ;  /* 0x00000019020b7224 */ /* 0x082fe400078e0204 */
[----:B------:R-:W-:-:S02]  /*0120*/  IMAD R9, R6, R25, R0 ;  /* 0x0000001906097224 */ /* 0x000fc400078e0200 */
[----:B----4-:R-:W-:-:S04]  /*0130*/  IMAD.WIDE R10, R11, 0x4, R30 ;  /* 0x000000040b0a7825 */ /* 0x010fc800078e021e */
[----:B------:R-:W-:-:S04]  /*0140*/  IMAD.WIDE R8, R9, 0x4, R30 ;  /* 0x0000000409087825 */ /* 0x000fc800078e021e */
[C---:B------:R-:W-:Y:S01]  /*0150*/  IMAD.WIDE R12, R25.reuse, 0x4, R10 ;  /* 0x00000004190c7825 */ /* 0x040fe200078e020a */
[----:B--2---:R-:W2:Y:S03]  /*0160*/  LDG.E R17, desc[UR8][R8.64] ;  /* 0x0000000808117981 */ /* 0x004ea6000c1e1900 */
[C---:B------:R-:W-:Y:S01]  /*0170*/  IMAD.WIDE R32, R25.reuse, 0x4, R8 ;  /* 0x0000000419207825 */ /* 0x040fe200078e0208 */
[----:B------:R-:W3:Y:S03]  /*0180*/  LDG.E R10, desc[UR8][R10.64] ;  /* 0x000000080a0a7981 */ /* 0x000ee6000c1e1900 */
[C---:B------:R-:W-:Y:S02]  /*0190*/  IMAD.WIDE R14, R25.reuse, 0x4, R12 ;  /* 0x00000004190e7825 */ /* 0x040fe400078e020c */
[----:B------:R-:W4:Y:S02]  /*01a0*/  LDG.E R12, desc[UR8][R12.64] ;  /* 0x000000080c0c7981 */ /* 0x000f24000c1e1900 */
[----:B------:R-:W-:-:S02]  /*01b0*/  IMAD.WIDE R18, R25, 0x4, R32 ;  /* 0x0000000419127825 */ /* 0x000fc400078e0220 */
[----:B------:R-:W5:Y:S02]  /*01c0*/  LDG.E R32, desc[UR8][R32.64] ;  /* 0x0000000820207981 */ /* 0x000f64000c1e1900 */
[C---:B------:R-:W-:Y:S02]  /*01d0*/  IMAD.WIDE R20, R25.reuse, 0x4, R14 ;  /* 0x0000000419147825 */ /* 0x040fe400078e020e */
[----:B------:R-:W2:Y:S02]  /*01e0*/  LDG.E R14, desc[UR8][R14.64] ;  /* 0x000000080e0e7981 */ /* 0x000ea4000c1e1900 */
[----:B------:R-:W-:Y:S02]  /*01f0*/  IMAD.WIDE R6, R25, 0x4, R18 ;  /* 0x0000000419067825 */ /* 0x000fe400078e0212 */
[----:B------:R-:W5:Y:S04]  /*0200*/  LDG.E R16, desc[UR8][R20.64] ;  /* 0x0000000814107981 */ /* 0x000f68000c1e1900 */
[----:B------:R0:W5:Y:S04]  /*0210*/  LDG.E R34, desc[UR8][R18.64] ;  /* 0x0000000812227981 */ /* 0x000168000c1e1900 */
[----:B------:R-:W5:Y:S01]  /*0220*/  LDG.E R35, desc[UR8][R6.64] ;  /* 0x0000000806237981 */ /* 0x000f62000c1e1900 */
[----:B------:R-:W-:-:S04]  /*0230*/  IMAD R23, R2, R25, R0 ;  /* 0x0000001902177224 */ /* 0x000fc800078e0200 */
[----:B------:R-:W-:-:S05]  /*0240*/  IMAD.WIDE R30, R23, 0x4, R30 ;  /* 0x00000004171e7825 */ /* 0x000fca00078e021e */
[----:B------:R-:W5:Y:S01]  /*0250*/  LDG.E R13, desc[UR8][R30.64] ;  /* 0x000000081e0d7981 */ /* 0x000f62000c1e1900 */
[----:B------:R-:W-:-:S05]  /*0260*/  IMAD.WIDE R28, R25, 0x4, R30 ;  /* 0x00000004191c7825 */ /* 0x000fca00078e021e */
[----:B------:R-:W5:Y:S01]  /*0270*/  LDG.E R15, desc[UR8][R28.64] ;  /* 0x000000081c0f7981 */ /* 0x000f62000c1e1900 */
[----:B------:R-:W-:-:S05]  /*0280*/  IMAD.WIDE R26, R25, 0x4, R28 ;  /* 0x00000004191a7825 */ /* 0x000fca00078e021c */
[----:B------:R-:W5:Y:S01]  /*0290*/  LDG.E R11, desc[UR8][R26.64] ;  /* 0x000000081a0b7981 */ /* 0x000f62000c1e1900 */
[----:B------:R-:W-:-:S05]  /*02a0*/  IMAD.WIDE R24, R25, 0x4, R26 ;  /* 0x0000000419187825 */ /* 0x000fca00078e021a */
[----:B------:R-:W5:Y:S01]  /*02b0*/  LDG.E R9, desc[UR8][R24.64] ;  /* 0x0000000818097981 */ /* 0x000f62000c1e1900 */
[----:B------:R-:W1:Y:S01]  /*02c0*/  S2UR UR5, SR_CgaCtaId ;  /* 0x00000000000579c3 */ /* 0x000e620000008800 */
[----:B------:R-:W-:Y:S02]  /*02d0*/  UMOV UR4, 0x400 ;  /* 0x0000040000047882 */ /* 0x000fe40000000000 */
[----:B-1----:R-:W-:Y:S02]  /*02e0*/  ULEA UR6, UR5, UR4, 0x18 ;  /* 0x0000000405067291 */ /* 0x002fe4000f8ec0ff */
[----:B------:R-:W-:-:S04]  /*02f0*/  UIADD3 UR4, UPT, UPT, UR4, 0x1000, URZ ;  /* 0x0000100004047890 */ /* 0x000fc8000fffe0ff */
[----:B------:R-:W-:Y:S01]  /*0300*/  ULEA UR4, UR5, UR4, 0x18 ;  /* 0x0000000405047291 */ /* 0x000fe2000f8ec0ff */
[----:B------:R-:W-:-:S05]  /*0310*/  LEA R2, R5, UR6, 0x9 ;  /* 0x0000000605027c11 */ /* 0x000fca000f8e48ff */
[C---:B------:R-:W-:Y:S01]  /*0320*/  LEA R0, R3.reuse, UR4, 0x2 ;  /* 0x0000000403007c11 */ /* 0x040fe2000f8e10ff */
[----:B0-----:R-:W-:-:S04]  /*0330*/  IMAD R19, R3, 0x4, R2 ;  /* 0x0000000403137824 */ /* 0x001fc800078e0202 */
[----:B------:R-:W-:Y:S01]  /*0340*/  IMAD R33, R5, 0x200, R0 ;  /* 0x0000020005217824 */ /* 0x000fe200078e0200 */
[----:B---3--:R-:W-:Y:S04]  /*0350*/  STS [R19], R10 ;  /* 0x0000000a13007388 */ /* 0x008fe80000000800 */
[----:B----4-:R-:W-:Y:S04]  /*0360*/  STS [R19+0x80], R12 ;  /* 0x0000800c13007388 */ /* 0x010fe80000000800 */
[----:B--2---:R-:W-:Y:S04]  /*0370*/  STS [R19+0x100], R14 ;  /* 0x0001000e13007388 */ /* 0x004fe80000000800 */
[----:B-----5:R-:W-:Y:S04]  /*0380*/  STS [R19+0x180], R16 ;  /* 0x0001801013007388 */ /* 0x020fe80000000800 */
[----:B------:R-:W-:Y:S04]  /*0390*/  STS [R33], R17 ;  /* 0x0000001121007388 */ /* 0x000fe80000000800 */
[----:B------:R-:W-:Y:S04]  /*03a0*/  STS [R33+0x80], R32 ;  /* 0x0000802021007388 */ /* 0x000fe80000000800 */
[----:B------:R-:W-:Y:S04]  /*03b0*/  STS [R33+0x100], R34 ;  /* 0x0001002221007388 */ /* 0x000fe80000000800 */
[----:B------:R-:W-:Y:S01]  /*03c0*/  STS [R33+0x180], R35 ;  /* 0x0001802321007388 */ /* 0x000fe20000000800 */
[----:B------:R-:W-:Y:S06]  /*03d0*/  BAR.SYNC.DEFER_BLOCKING 0x0 ;  /* 0x0000000000007b1d */ /* 0x000fec0000010000 */
[----:B------:R-:W-:Y:S04]  /*03e0*/  LDS R8, [R0] ;  /* 0x0000000000087984 */ /* 0x000fe80000000800 */
[----:B------:R-:W0:Y:S04]  /*03f0*/  LDS.128 R4, [R2] ;  /* 0x0000000002047984 */ /* 0x000e280000000c00 */
[----:B------:R-:W1:Y:S04]  /*0400*/  LDS.128 R20, [R2+0x80] ;  /* 0x0000800002147984 */ /* 0x000e680000000c00 */
[----:B------:R-:W2:Y:S04]  /*0410*/  LDS R3, [R0+0x80] ;  /* 0x0000800000037984 */ /* 0x000ea80000000800 */
[----:B------:R-:W3:Y:S01]  /*0420*/  LDS.128 R16, [R2+0x100] ;  /* 0x0001000002107984 */ /* 0x000ee20000000c00 */
[----:B0-----:R-:W-:-:S02]  /*0430*/  VIADDMNMX R4, R8, R4, R13, PT ;  /* 0x0000000408047246 */ /* 0x001fc4000380010d */
[----:B-1----:R-:W-:Y:S02]  /*0440*/  VIADDMNMX R20, R20, R8, R15, PT ;  /* 0x0000000814147246 */ /* 0x002fe4000380010f */
[----:B------:R-:W0:Y:S01]  /*0450*/  LDS.128 R12, [R2+0x180] ;  /* 0x00018000020c7984 */ /* 0x000e220000000c00 */
[----:B--2---:R-:W-:-:S03]  /*0460*/  VIADDMNMX R5, R3, R5, R4, PT ;  /* 0x0000000503057246 */ /* 0x004fc60003800104 */
[----:B------:R-:W1:Y:S01]  /*0470*/  LDS R4, [R0+0x100] ;  /* 0x0001000000047984 */ /* 0x000e620000000800 */
[----:B---3--:R-:W-:Y:S02]  /*0480*/  VIADDMNMX R16, R8, R16, R11, PT ;  /* 0x0000001008107246 */ /* 0x008fe4000380010b */
[----:B------:R-:W-:Y:S02]  /*0490*/  VIADDMNMX R21, R21, R3, R20, PT ;  /* 0x0000000315157246 */ /* 0x000fe40003800114 */
[----:B------:R-:W-:Y:S01]  /*04a0*/  VIADDMNMX R17, R3, R17, R16, PT ;  /* 0x0000001103117246 */ /* 0x000fe20003800110 */
[----:B------:R-:W-:Y:S01]  /*04b0*/  LDS R20, [R0+0x300] ;  /* 0x0003000000147984 */ /* 0x000fe20000000800 */
[----:B0-----:R-:W-:-:S03]  /*04c0*/  VIADDMNMX R8, R12, R8, R9, PT ;  /* 0x000000080c087246 */ /* 0x001fc60003800109 */
[----:B------:R-:W0:Y:S01]  /*04d0*/  LDS R12, [R0+0x180] ;  /* 0x00018000000c7984 */ /* 0x000e220000000800 */
[----:B------:R-:W-:-:S03]  /*04e0*/  VIADDMNMX R13, R13, R3, R8, PT ;  /* 0x000000030d0d7246 */ /* 0x000fc60003800108 */
[----:B------:R-:W-:Y:S04]  /*04f0*/  LDS R3, [R0+0x200] ;  /* 0x0002000000037984 */ /* 0x000fe80000000800 */
[----:B------:R-:W2:Y:S01]  /*0500*/  LDS.128 R8, [R2+0x10] ;  /* 0x0000100002087984 */ /* 0x000ea20000000c00 */
[----:B-1----:R-:W-:-:S03]  /*0510*/  VIADDMNMX R22, R22, R4, R21, PT ;  /* 0x0000000416167246 */ /* 0x002fc60003800115 */
[----:B------:R-:W1:Y:S01]  /*0520*/  LDS R21, [R0+0x280] ;  /* 0x0002800000157984 */ /* 0x000e620000000800 */
[C---:B------:R-:W-:Y:S02]  /*0530*/  VIADDMNMX R6, R4.reuse, R6, R5, PT ;  /* 0x0000000604067246 */ /* 0x040fe40003800105 */
[----:B------:R-:W-:Y:S02]  /*0540*/  VIADDMNMX R18, R4, R18, R17, PT ;  /* 0x0000001204127246 */ /* 0x000fe40003800111 */
[----:B------:R-:W-:Y:S02]  /*0550*/  VIADDMNMX R14, R14, R4, R13, PT ;  /* 0x000000040e0e7246 */ /* 0x000fe4000380010d */
[C---:B0-----:R-:W-:Y:S02]  /*0560*/  VIADDMNMX R6, R12.reuse, R7, R6, PT ;  /* 0x000000070c067246 */ /* 0x041fe40003800106 */
[----:B------:R-:W-:Y:S02]  /*0570*/  VIADDMNMX R13, R12, R19, R18, PT ;  /* 0x000000130c0d7246 */ /* 0x000fe40003800112 */
[----:B--2---:R-:W-:-:S02]  /*0580*/  VIADDMNMX R16, R3, R8, R6, PT ;  /* 0x0000000803107246 */ /* 0x004fc40003800106 */
[----:B------:R-:W-:Y:S01]  /*0590*/  VIADDMNMX R22, R23, R12, R22, PT ;  /* 0x0000000c17167246 */ /* 0x000fe20003800116 */
[----:B------:R-:W-:Y:S01]  /*05a0*/  LDS.128 R4, [R2+0x90] ;  /* 0x0000900002047984 */ /* 0x000fe20000000c00 */
[----:B-1----:R-:W-:-:S03]  /*05b0*/  VIADDMNMX R9, R21, R9, R16, PT ;  /* 0x0000000915097246 */ /* 0x002fc60003800110 */
[----:B------:R-:W0:Y:S01]  /*05c0*/  LDS.128 R16, [R2+0x110] ;  /* 0x0001100002107984 */ /* 0x000e220000000c00 */
[----:B------:R-:W-:Y:S02]  /*05d0*/  VIADDMNMX R8, R15, R12, R14, PT ;  /* 0x0000000c0f087246 */ /* 0x000fe4000380010e */
[----:B0-----:R-:W-:Y:S02]  /*05e0*/  VIADDMNMX R16, R3, R16, R13, PT ;  /* 0x0000001003107246 */ /* 0x001fe4000380010d */
[----:B------:R-:W0:Y:S01]  /*05f0*/  LDS.128 R12, [R2+0x190] ;  /* 0x00019000020c7984 */ /* 0x000e220000000c00 */
[-C--:B------:R-:W-:Y:S02]  /*0600*/  VIADDMNMX R4, R4, R3.reuse, R22, PT ;  /* 0x0000000304047246 */ /* 0x080fe40003800116 */
[----:B------:R-:W-:Y:S02]  /*0610*/  VIADDMNMX R10, R20, R10, R9, PT ;  /* 0x0000000a140a7246 */ /* 0x000fe40003800109 */
[----:B0-----:R-:W-:-:S02]  /*0620*/  VIADDMNMX R8, R12, R3, R8, PT ;  /* 0x000000030c087246 */ /* 0x001fc40003800108 */
[----:B------:R-:W0:Y:S01]  /*0630*/  LDS R12, [R0+0x380] ;  /* 0x00038000000c7984 */ /* 0x000e220000000800 */
[-C--:B------:R-:W-:Y:S02]  /*0640*/  VIADDMNMX R5, R5, R21.reuse, R4, PT ;  /* 0x0000001505057246 */ /* 0x080fe40003800104 */
[----:B------:R-:W-:Y:S01]  /*0650*/  VIADDMNMX R13, R13, R21, R8, PT ;  /* 0x000000150d0d7246 */ /* 0x000fe20003800108 */
[----:B------:R-:W-:Y:S01]  /*0660*/  LDS R3, [R0+0x400] ;  /* 0x0004000000037984 */ /* 0x000fe20000000800 */
[----:B------:R-:W-:Y:S02]  /*0670*/  VIADDMNMX R17, R21, R17, R16, PT ;  /* 0x0000001115117246 */ /* 0x000fe40003800110 */
[----:B0-----:R-:W-:Y:S02]  /*0680*/  VIADDMNMX R4, R12, R11, R10, PT ;  /* 0x0000000b0c047246 */ /* 0x001fe4000380010a */
[----:B------:R-:W0:Y:S01]  /*0690*/  LDS.128 R8, [R2+0x20] ;  /* 0x0000200002087984 */ /* 0x000e220000000c00 */
[----:B------:R-:W-:-:S02]  /*06a0*/  VIADDMNMX R6, R6, R20, R5, PT ;  /* 0x0000001406067246 */ /* 0x000fc40003800105 */
[----:B------:R-:W-:Y:S02]  /*06b0*/  VIADDMNMX R18, R20, R18, R17, PT ;  /* 0x0000001214127246 */ /* 0x000fe40003800111 */
[----:B------:R-:W-:Y:S02]  /*06c0*/  VIADDMNMX R20, R14, R20, R13, PT ;  /* 0x000000140e147246 */ /* 0x000fe4000380010d */
[----:B------:R-:W-:Y:S02]  /*06d0*/  VIADDMNMX R13, R7, R12, R6, PT ;  /* 0x0000000c070d7246 */ /* 0x000fe40003800106 */
[----:B0-----:R-:W-:Y:S02]  /*06e0*/  VIADDMNMX R14, R3, R8, R4, PT ;  /* 0x00000008030e7246 */ /* 0x001fe40003800104 */
[----:B------:R-:W0:Y:S04]  /*06f0*/  LDS R8, [R0+0x480] ;  /* 0x0004800000087984 */ /* 0x000e280000000800 */
[----:B------:R-:W1:Y:S01]  /*0700*/  LDS.128 R4, [R2+0xa0] ;  /* 0x0000a00002047984 */ /* 0x000e620000000c00 */
[----:B------:R-:W-:-:S02]  /*0710*/  VIADDMNMX R18, R12, R19, R18, PT ;  /* 0x000000130c127246 */ /* 0x000fc40003800112 */
[----:B------:R-:W-:Y:S02]  /*0720*/  VIADDMNMX R20, R15, R12, R20, PT ;  /* 0x0000000c0f147246 */ /* 0x000fe40003800114 */
[----:B0-----:R-:W-:Y:S02]  /*0730*/  VIADDMNMX R17, R8, R9, R14, PT ;  /* 0x0000000908117246 */ /* 0x001fe4000380010e */
[----:B-1----:R-:W-:Y:S02]  /*0740*/  VIADDMNMX R9, R4, R3, R13, PT ;  /* 0x0000000304097246 */ /* 0x002fe4000380010d */
[----:B------:R-:W0:Y:S04]  /*0750*/  LDS.128 R12, [R2+0x120] ;  /* 0x00012000020c7984 */ /* 0x000e280000000c00 */
[----:B------:R-:W1:Y:S01]  /*0760*/  LDS R4, [R0+0x500] ;  /* 0x0005000000047984 */ /* 0x000e620000000800 */
[----:B------:R-:W-:-:S03]  /*0770*/  VIADDMNMX R5, R5, R8, R9, PT ;  /* 0x0000000805057246 */ /* 0x000fc60003800109 */
[----:B------:R-:W-:Y:S01]  /*0780*/  LDS R9, [R0+0x580] ;  /* 0x0005800000097984 */ /* 0x000fe20000000800 */
[----:B0-----:R-:W-:Y:S02]  /*0790*/  VIADDMNMX R12, R3, R12, R18, PT ;  /* 0x0000000c030c7246 */ /* 0x001fe40003800112 */
[----:B-1----:R-:W-:Y:S02]  /*07a0*/  VIADDMNMX R10, R4, R10, R17, PT ;  /* 0x0000000a040a7246 */ /* 0x002fe40003800111 */
[----:B------:R-:W0:Y:S01]  /*07b0*/  LDS.128 R16, [R2+0x1a0] ;  /* 0x0001a00002107984 */ /* 0x000e220000000c00 */
[----:B------:R-:W-:Y:S02]  /*07c0*/  VIADDMNMX R6, R6, R4, R5, PT ;  /* 0x0000000406067246 */ /* 0x000fe40003800105 */
[----:B------:R-:W-:-:S04]  /*07d0*/  VIADDMNMX R13, R8, R13, R12, PT ;  /* 0x0000000d080d7246 */ /* 0x000fc8000380010c */
[----:B------:R-:W-:Y:S02]  /*07e0*/  VIADDMNMX R14, R4, R14, R13, PT ;  /* 0x0000000e040e7246 */ /* 0x000fe4000380010d */
[----:B0-----:R-:W-:Y:S02]  /*07f0*/  VIADDMNMX R16, R16, R3, R20, PT ;  /* 0x0000000310107246 */ /* 0x001fe40003800114 */
[----:B------:R-:W-:Y:S02]  /*0800*/  LDS R3, [R0+0x600] ;  /* 0x0006000000037984 */ /* 0x000fe40000000800 */
[----:B------:R-:W-:Y:S02]  /*0810*/  VIADDMNMX R17, R17, R8, R16, PT ;  /* 0x0000000811117246 */ /* 0x000fe40003800110 */
[----:B------:R-:W0:Y:S01]  /*0820*/  LDS.128 R20, [R2+0x30] ;  /* 0x0000300002147984 */ /* 0x000e220000000c00 */
[----:B------:R-:W-:Y:S02]  /*0830*/  VIADDMNMX R8, R7, R9, R6, PT ;  /* 0x0000000907087246 */ /* 0x000fe40003800106 */
[----:B------:R-:W-:Y:S01]  /*0840*/  VIADDMNMX R18, R18, R4, R17, PT ;  /* 0x0000000412127246 */ /* 0x000fe20003800111 */
[----:B------:R-:W1:Y:S04]  /*0850*/  LDS R16, [R0+0x680] ;  /* 0x0006800000107984 */ /* 0x000e680000000800 */
[----:B------:R-:W2:Y:S01]  /*0860*/  LDS.128 R4, [R2+0xb0] ;  /* 0x0000b00002047984 */ /* 0x000ea20000000c00 */
[----:B------:R-:W-:-:S02]  /*0870*/  VIADDMNMX R10, R9, R11, R10, PT ;  /* 0x0000000b090a7246 */ /* 0x000fc4000380010a */
[----:B------:R-:W-:Y:S02]  /*0880*/  VIADDMNMX R14, R9, R15, R14, PT ;  /* 0x0000000f090e7246 */ /* 0x000fe4000380010e */
[----:B------:R-:W-:Y:S02]  /*0890*/  VIADDMNMX R19, R19, R9, R18, PT ;  /* 0x0000000913137246 */ /* 0x000fe40003800112 */
[----:B0-----:R-:W-:Y:S02]  /*08a0*/  VIADDMNMX R10, R3, R20, R10, PT ;  /* 0x00000014030a7246 */ /* 0x001fe4000380010a */
[----:B------:R-:W-:Y:S02]  /*08b0*/  LDS R20, [R0+0x700] ;  /* 0x0007000000147984 */ /* 0x000fe40000000800 */
[----:B-1----:R-:W-:Y:S02]  /*08c0*/  VIADDMNMX R21, R16, R21, R10, PT ;  /* 0x0000001510157246 */ /* 0x002fe4000380010a */
[----:B--2---:R-:W-:-:S02]  /*08d0*/  VIADDMNMX R4, R4, R3, R8, PT ;  /* 0x0000000304047246 */ /* 0x004fc40003800108 */
[----:B------:R-:W0:Y:S02]  /*08e0*/  LDS.128 R8, [R2+0x130] ;  /* 0x0001300002087984 */ /* 0x000e240000000c00 */
[----:B------:R-:W-:Y:S02]  /*08f0*/  VIADDMNMX R5, R5, R16, R4, PT ;  /* 0x0000001005057246 */ /* 0x000fe40003800104 */
[----:B0-----:R-:W-:Y:S02]  /*0900*/  VIADDMNMX R4, R3, R8, R14, PT ;  /* 0x0000000803047246 */ /* 0x001fe4000380010e */
[----:B------:R-:W0:Y:S04]  /*0910*/  LDS.128 R12, [R2+0x1b0] ;  /* 0x0001b000020c7984 */ /* 0x000e280000000c00 */
[----:B------:R-:W1:Y:S01]  /*0920*/  LDS R8, [R0+0x780] ;  /* 0x0007800000087984 */ /* 0x000e620000000800 */
[----:B------:R-:W-:-:S02]  /*0930*/  VIADDMNMX R6, R6, R20, R5, PT ;  /* 0x0000001406067246 */ /* 0x000fc40003800105 */
[----:B------:R-:W-:-:S04]  /*0940*/  VIADDMNMX R9, R16, R9, R4, PT ;  /* 0x0000000910097246 */ /* 0x000fc80003800104 */
[----:B------:R-:W-:Y:S02]  /*0950*/  VIADDMNMX R10, R20, R10, R9, PT ;  /* 0x0000000a140a7246 */ /* 0x000fe40003800109 */
[----:B0-----:R-:W-:Y:S02]  /*0960*/  VIADDMNMX R12, R12, R3, R19, PT ;  /* 0x000000030c0c7246 */ /* 0x001fe40003800113 */
[----:B------:R-:W-:Y:S02]  /*0970*/  LDS R3, [R0+0x800] ;  /* 0x0008000000037984 */ /* 0x000fe40000000800 */
[----:B------:R-:W-:Y:S02]  /*0980*/  VIADDMNMX R13, R13, R16, R12, PT ;  /* 0x000000100d0d7246 */ /* 0x000fe4000380010c */
[----:B-1----:R-:W-:Y:S01]  /*0990*/  VIADDMNMX R9, R7, R8, R6, PT ;  /* 0x0000000807097246 */ /* 0x002fe20003800106 */
[----:B------:R-:W0:Y:S04]  /*09a0*/  LDS.128 R16, [R2+0x40] ;  /* 0x0000400002107984 */ /* 0x000e280000000c00 */
[----:B------:R-:W1:Y:S01]  /*09b0*/  LDS.128 R4, [R2+0xc0] ;  /* 0x0000c00002047984 */ /* 0x000e620000000c00 */
[----:B------:R-:W-:-:S02]  /*09c0*/  VIADDMNMX R22, R20, R22, R21, PT ;  /* 0x0000001614167246 */ /* 0x000fc40003800115 */
[----:B------:R-:W-:Y:S02]  /*09d0*/  VIADDMNMX R20, R14, R20, R13, PT ;  /* 0x000000140e147246 */ /* 0x000fe4000380010d */
[C---:B------:R-:W-:Y:S02]  /*09e0*/  VIADDMNMX R22, R8.reuse, R23, R22, PT ;  /* 0x0000001708167246 */ /* 0x040fe40003800116 */
[----:B------:R-:W-:Y:S02]  /*09f0*/  VIADDMNMX R12, R8, R11, R10, PT ;  /* 0x0000000b080c7246 */ /* 0x000fe4000380010a */
[----:B------:R-:W-:Y:S02]  /*0a00*/  VIADDMNMX R20, R15, R8, R20, PT ;  /* 0x000000080f147246 */ /* 0x000fe40003800114 */
[----:B0-----:R-:W-:Y:S02]  /*0a10*/  VIADDMNMX R22, R3, R16, R22, PT ;  /* 0x0000001003167246 */ /* 0x001fe40003800116 */
[----:B------:R-:W0:Y:S01]  /*0a20*/  LDS R16, [R0+0x880] ;  /* 0x0008800000107984 */ /* 0x000e220000000800 */
[----:B-1----:R-:W-:-:S03]  /*0a30*/  VIADDMNMX R13, R4, R3, R9, PT ;  /* 0x00000003040d7246 */ /* 0x002fc60003800109 */
[----:B------:R-:W1:Y:S04]  /*0a40*/  LDS.128 R8, [R2+0x140] ;  /* 0x0001400002087984 */ /* 0x000e680000000c00 */
[----:B------:R-:W2:Y:S01]  /*0a50*/  LDS R4, [R0+0x900] ;  /* 0x0009000000047984 */ /* 0x000ea20000000800 */
[----:B0-----:R-:W-:Y:S02]  /*0a60*/  VIADDMNMX R5, R5, R16, R13, PT ;  /* 0x0000001005057246 */ /* 0x001fe4000380010d */
[----:B-1----:R-:W-:Y:S02]  /*0a70*/  VIADDMNMX R8, R3, R8, R12, PT ;  /* 0x0000000803087246 */ /* 0x002fe4000380010c */
[----:B------:R-:W0:Y:S02]  /*0a80*/  LDS.128 R12, [R2+0x1c0] ;  /* 0x0001c000020c7984 */ /* 0x000e240000000c00 */
[----:B------:R-:W-:-:S02]  /*0a90*/  VIADDMNMX R9, R16, R9, R8, PT ;  /* 0x0000000910097246 */ /* 0x000fc40003800108 */
[----:B------:R-:W1:Y:S01]  /*0aa0*/  LDS R8, [R0+0x980] ;  /* 0x0009800000087984 */ /* 0x000e620000000800 */
[----:B--2---:R-:W-:Y:S02]  /*0ab0*/  VIADDMNMX R6, R6, R4, R5, PT ;  /* 0x0000000406067246 */ /* 0x004fe40003800105 */
[----:B------:R-:W-:Y:S02]  /*0ac0*/  VIADDMNMX R17, R16, R17, R22, PT ;  /* 0x0000001110117246 */ /* 0x000fe40003800116 */
[C---:B------:R-:W-:Y:S02]  /*0ad0*/  VIADDMNMX R10, R4.reuse, R10, R9, PT ;  /* 0x0000000a040a7246 */ /* 0x040fe40003800109 */
[----:B------:R-:W-:Y:S02]  /*0ae0*/  VIADDMNMX R18, R4, R18, R17, PT ;  /* 0x0000001204127246 */ /* 0x000fe40003800111 */
[----:B0-----:R-:W-:Y:S02]  /*0af0*/  VIADDMNMX R12, R12, R3, R20, PT ;  /* 0x000000030c0c7246 */ /* 0x001fe40003800114 */
[----:B------:R-:W-:Y:S02]  /*0b00*/  LDS R3, [R0+0xa00] ;  /* 0x000a000000037984 */ /* 0x000fe40000000800 */
[----:B------:R-:W-:-:S02]  /*0b10*/  VIADDMNMX R13, R13, R16, R12, PT ;  /* 0x000000100d0d7246 */ /* 0x000fc4000380010c */
[----:B-1----:R-:W-:Y:S01]  /*0b20*/  VIADDMNMX R9, R7, R8, R6, PT ;  /* 0x0000000807097246 */ /* 0x002fe20003800106 */
[----:B------:R-:W-:Y:S01]  /*0b30*/  LDS R16, [R0+0xa80] ;  /* 0x000a800000107984 */ /* 0x000fe20000000800 */
[----:B------:R-:W-:-:S03]  /*0b40*/  VIADDMNMX R14, R14, R4, R13, PT ;  /* 0x000000040e0e7246 */ /* 0x000fc6000380010d */
[----:B------:R-:W0:Y:S01]  /*0b50*/  LDS.128 R4, [R2+0xd0] ;  /* 0x0000d00002047984 */ /* 0x000e220000000c00 */
[C---:B------:R-:W-:Y:S02]  /*0b60*/  VIADDMNMX R18, R8.reuse, R19, R18, PT ;  /* 0x0000001308127246 */ /* 0x040fe40003800112 */
[----:B------:R-:W-:Y:S01]  /*0b70*/  VIADDMNMX R12, R8, R11, R10, PT ;  /* 0x0000000b080c7246 */ /* 0x000fe2000380010a */
[----:B------:R-:W1:Y:S01]  /*0b80*/  LDS.128 R20, [R2+0x50] ;  /* 0x0000500002147984 */ /* 0x000e620000000c00 */
[----:B------:R-:W-:Y:S02]  /*0b90*/  VIADDMNMX R17, R15, R8, R14, PT ;  /* 0x000000080f117246 */ /* 0x000fe4000380010e */
[----:B0-----:R-:W-:Y:S02]  /*0ba0*/  VIADDMNMX R4, R4, R3, R9, PT ;  /* 0x0000000304047246 */ /* 0x001fe40003800109 */
[----:B------:R-:W0:Y:S02]  /*0bb0*/  LDS.128 R8, [R2+0x150] ;  /* 0x0001500002087984 */ /* 0x000e240000000c00 */
[----:B------:R-:W-:-:S02]  /*0bc0*/  VIADDMNMX R5, R5, R16, R4, PT ;  /* 0x0000001005057246 */ /* 0x000fc40003800104 */
[C---:B-1----:R-:W-:Y:S02]  /*0bd0*/  VIADDMNMX R18, R3.reuse, R20, R18, PT ;  /* 0x0000001403127246 */ /* 0x042fe40003800112 */
[----:B------:R-:W-:Y:S01]  /*0be0*/  LDS R20, [R0+0xb00] ;  /* 0x000b000000147984 */ /* 0x000fe20000000800 */
[----:B0-----:R-:W-:-:S03]  /*0bf0*/  VIADDMNMX R4, R3, R8, R12, PT ;  /* 0x0000000803047246 */ /* 0x001fc6000380010c */
[----:B------:R-:W0:Y:S04]  /*0c00*/  LDS.128 R12, [R2+0x1d0] ;  /* 0x0001d000020c7984 */ /* 0x000e280000000c00 */
[----:B------:R-:W1:Y:S01]  /*0c10*/  LDS R8, [R0+0xb80] ;  /* 0x000b800000087984 */ /* 0x000e620000000800 */
[C---:B------:R-:W-:Y:S02]  /*0c20*/  VIADDMNMX R21, R16.reuse, R21, R18, PT ;  /* 0x0000001510157246 */ /* 0x040fe40003800112 */
[----:B------:R-:W-:Y:S02]  /*0c30*/  VIADDMNMX R9, R16, R9, R4, PT ;  /* 0x0000000910097246 */ /* 0x000fe40003800104 */
[----:B0-----:R-:W-:Y:S02]  /*0c40*/  VIADDMNMX R12, R12, R3, R17, PT ;  /* 0x000000030c0c7246 */ /* 0x001fe40003800111 */
[----:B------:R-:W-:Y:S02]  /*0c50*/  LDS R3, [R0+0xc00] ;  /* 0x000c000000037984 */ /* 0x000fe40000000800 */
[----:B------:R-:W-:-:S02]  /*0c60*/  VIADDMNMX R13, R13, R16, R12, PT ;  /* 0x000000100d0d7246 */ /* 0x000fc4000380010c */
[----:B------:R-:W0:Y:S01]  /*0c70*/  LDS.128 R16, [R2+0x60] ;  /* 0x0000600002107984 */ /* 0x000e220000000c00 */
[----:B------:R-:W-:Y:S02]  /*0c80*/  VIADDMNMX R22, R20, R22, R21, PT ;  /* 0x0000001614167246 */ /* 0x000fe40003800115 */
[----:B------:R-:W-:Y:S01]  /*0c90*/  VIADDMNMX R6, R6, R20, R5, PT ;  /* 0x0000001406067246 */ /* 0x000fe20003800105 */
[----:B------:R-:W-:Y:S01]  /*0ca0*/  LDS R21, [R0+0xf00] ;  /* 0x000f000000157984 */ /* 0x000fe20000000800 */
[----:B------:R-:W-:Y:S02]  /*0cb0*/  VIADDMNMX R10, R20, R10, R9, PT ;  /* 0x0000000a140a7246 */ /* 0x000fe40003800109 */
[----:B------:R-:W-:Y:S02]  /*0cc0*/  VIADDMNMX R20, R14, R20, R13, PT ;  /* 0x000000140e147246 */ /* 0x000fe4000380010d */
[----:B-1----:R-:W-:Y:S02]  /*0cd0*/  VIADDMNMX R22, R8, R23, R22, PT ;  /* 0x0000001708167246 */ /* 0x002fe40003800116 */
[----:B------:R-:W-:-:S02]  /*0ce0*/  VIADDMNMX R20, R15, R8, R20, PT ;  /* 0x000000080f147246 */ /* 0x000fc40003800114 */
[----:B------:R-:W1:Y:S01]  /*0cf0*/  LDS.128 R12, [R2+0x160] ;  /* 0x00016000020c7984 */ /* 0x000e620000000c00 */
[----:B------:R-:W-:-:S03]  /*0d00*/  VIADDMNMX R9, R7, R8, R6, PT ;  /* 0x0000000807097246 */ /* 0x000fc60003800106 */
[----:B------:R-:W2:Y:S01]  /*0d10*/  LDS.128 R4, [R2+0xe0] ;  /* 0x0000e00002047984 */ /* 0x000ea20000000c00 */
[----:B0-----:R-:W-:-:S03]  /*0d20*/  VIADDMNMX R22, R3, R16, R22, PT ;  /* 0x0000001003167246 */ /* 0x001fc60003800116 */
[----:B------:R-:W0:Y:S01]  /*0d30*/  LDS R16, [R0+0xc80] ;  /* 0x000c800000107984 */ /* 0x000e220000000800 */
[----:B------:R-:W-:-:S04]  /*0d40*/  VIADDMNMX R10, R8, R11, R10, PT ;  /* 0x0000000b080a7246 */ /* 0x000fc8000380010a */
[----:B-1----:R-:W-:Y:S02]  /*0d50*/  VIADDMNMX R10, R3, R12, R10, PT ;  /* 0x0000000c030a7246 */ /* 0x002fe4000380010a */
[----:B--2---:R-:W-:Y:S02]  /*0d60*/  VIADDMNMX R4, R4, R3, R9, PT ;  /* 0x0000000304047246 */ /* 0x004fe40003800109 */
[C---:B0-----:R-:W-:Y:S02]  /*0d70*/  VIADDMNMX R13, R16.reuse, R13, R10, PT ;  /* 0x0000000d100d7246 */ /* 0x041fe4000380010a */
[----:B------:R-:W0:Y:S01]  /*0d80*/  LDS.128 R8, [R2+0x1e0] ;  /* 0x0001e00002087984 */ /* 0x000e220000000c00 */
[----:B------:R-:W-:-:S03]  /*0d90*/  VIADDMNMX R22, R16, R17, R22, PT ;  /* 0x0000001110167246 */ /* 0x000fc60003800116 */
[----:B------:R-:W1:Y:S01]  /*0da0*/  LDS R17, [R0+0xd00] ;  /* 0x000d000000117984 */ /* 0x000e620000000800 */
[----:B0-----:R-:W-:-:S03]  /*0db0*/  VIADDMNMX R20, R8, R3, R20, PT ;  /* 0x0000000308147246 */ /* 0x001fc60003800114 */
[----:B------:R-:W0:Y:S01]  /*0dc0*/  LDS R8, [R0+0xd80] ;  /* 0x000d800000087984 */ /* 0x000e220000000800 */
[----:B------:R-:W-:Y:S02]  /*0dd0*/  VIADDMNMX R5, R5, R16, R4, PT ;  /* 0x0000001005057246 */ /* 0x000fe40003800104 */
[----:B-1----:R-:W-:Y:S01]  /*0de0*/  VIADDMNMX R18, R17, R18, R22, PT ;  /* 0x0000001211127246 */ /* 0x002fe20003800116 */
[----:B------:R-:W-:Y:S01]  /*0df0*/  LDS R3, [R0+0xe00] ;  /* 0x000e000000037984 */ /* 0x000fe20000000800 */
[----:B------:R-:W-:Y:S02]  /*0e00*/  VIADDMNMX R9, R9, R16, R20, PT ;  /* 0x0000001009097246 */ /* 0x000fe40003800114 */
[-C--:B------:R-:W-:Y:S02]  /*0e10*/  VIADDMNMX R5, R6, R17.reuse, R5, PT ;  /* 0x0000001106057246 */ /* 0x080fe40003800105 */
[----:B------:R-:W-:Y:S02]  /*0e20*/  VIADDMNMX R10, R10, R17, R9, PT ;  /* 0x000000110a0a7246 */ /* 0x000fe40003800109 */
[----:B------:R-:W-:-:S02]  /*0e30*/  VIADDMNMX R14, R17, R14, R13, PT ;  /* 0x0000000e110e7246 */ /* 0x000fc4000380010d */
[C---:B0-----:R-:W-:Y:S02]  /*0e40*/  VIADDMNMX R9, R8.reuse, R19, R18, PT ;  /* 0x0000001308097246 */ /* 0x041fe40003800112 */
[----:B------:R-:W0:Y:S01]  /*0e50*/  LDS.128 R16, [R2+0x70] ;  /* 0x0000700002107984 */ /* 0x000e220000000c00 */
[-C--:B------:R-:W-:Y:S02]  /*0e60*/  VIADDMNMX R12, R7, R8.reuse, R5, PT ;  /* 0x00000008070c7246 */ /* 0x080fe40003800105 */
[----:B------:R-:W-:Y:S01]  /*0e70*/  VIADDMNMX R14, R8, R15, R14, PT ;  /* 0x0000000f080e7246 */ /* 0x000fe2000380010e */
[----:B------:R-:W1:Y:S01]  /*0e80*/  LDS.128 R4, [R2+0xf0] ;  /* 0x0000f00002047984 */ /* 0x000e620000000c00 */
[----:B------:R-:W-:Y:S02]  /*0e90*/  VIADDMNMX R20, R11, R8, R10, PT ;  /* 0x000000080b147246 */ /* 0x000fe4000380010a */
[----:B0-----:R-:W-:Y:S02]  /*0ea0*/  VIADDMNMX R13, R3, R16, R9, PT ;  /* 0x00000010030d7246 */ /* 0x001fe40003800109 */
[----:B------:R-:W0:Y:S04]  /*0eb0*/  LDS R16, [R0+0xe80] ;  /* 0x000e800000107984 */ /* 0x000e280000000800 */
[----:B------:R-:W2:Y:S01]  /*0ec0*/  LDS.128 R8, [R2+0x170] ;  /* 0x0001700002087984 */ /* 0x000ea20000000c00 */
[----:B-1----:R-:W-:-:S02]  /*0ed0*/  VIADDMNMX R4, R4, R3, R12, PT ;  /* 0x0000000304047246 */ /* 0x002fc4000380010c */
[----:B0-----:R-:W-:Y:S02]  /*0ee0*/  VIADDMNMX R17, R16, R17, R13, PT ;  /* 0x0000001110117246 */ /* 0x001fe4000380010d */
[----:B--2---:R-:W-:Y:S02]  /*0ef0*/  VIADDMNMX R8, R3, R8, R14, PT ;  /* 0x0000000803087246 */ /* 0x004fe4000380010e */
[----:B------:R-:W0:Y:S01]  /*0f00*/  LDS.128 R12, [R2+0x1f0] ;  /* 0x0001f000020c7984 */ /* 0x000e220000000c00 */
[----:B------:R-:W-:-:S03]  /*0f10*/  VIADDMNMX R5, R5, R16, R4, PT ;  /* 0x0000001005057246 */ /* 0x000fc60003800104 */
[----:B------:R-:W1:Y:S01]  /*0f20*/  LDS R4, [R0+0xf80] ;  /* 0x000f800000047984 */ /* 0x000e620000000800 */
[----:B------:R-:W-:Y:S02]  /*0f30*/  VIADDMNMX R9, R16, R9, R8, PT ;  /* 0x0000000910097246 */ /* 0x000fe40003800108 */
[C---:B------:R-:W-:Y:S02]  /*0f40*/  VIADDMNMX R17, R21.reuse, R18, R17, PT ;  /* 0x0000001215117246 */ /* 0x040fe40003800111 */
[----:B------:R-:W-:Y:S02]  /*0f50*/  VIADDMNMX R5, R6, R21, R5, PT ;  /* 0x0000001506057246 */ /* 0x000fe40003800105 */
[----:B------:R-:W-:Y:S02]  /*0f60*/  VIADDMNMX R9, R21, R10, R9, PT ;  /* 0x0000000a15097246 */ /* 0x000fe40003800109 */
[----:B0-----:R-:W-:-:S04]  /*0f70*/  VIADDMNMX R12, R12, R3, R20, PT ;  /* 0x000000030c0c7246 */ /* 0x001fc80003800114 */
[----:B------:R-:W-:Y:S02]  /*0f80*/  VIADDMNMX R12, R13, R16, R12, PT ;  /* 0x000000100d0c7246 */ /* 0x000fe4000380010c */
[----:B-1----:R-:W-:Y:S02]  /*0f90*/  VIADDMNMX R17, R4, R19, R17, PT ;  /* 0x0000001304117246 */ /* 0x002fe40003800111 */
[----:B------:R-:W-:Y:S02]  /*0fa0*/  VIADDMNMX R12, R14, R21, R12, PT ;  /* 0x000000150e0c7246 */ /* 0x000fe4000380010c */
[-C--:B------:R-:W-:Y:S02]  /*0fb0*/  VIADDMNMX R5, R7, R4.reuse, R5, PT ;  /* 0x0000000407057246 */ /* 0x080fe40003800105 */
[----:B------:R-:W-:Y:S02]  /*0fc0*/  VIADDMNMX R9, R4, R11, R9, PT ;  /* 0x0000000b04097246 */ /* 0x000fe40003800109 */
[----:B------:R-:W-:Y:S01]  /*0fd0*/  VIADDMNMX R15, R15, R4, R12, PT ;  /* 0x000000040f0f7246 */ /* 0x000fe2000380010c */
[----:B------:R-:W-:Y:S04]  /*0fe0*/  STG.E desc[UR8][R30.64], R17 ;  /* 0x000000111e007986 */ /* 0x000fe8000c101908 */
[----:B------:R-:W-:Y:S04]  /*0ff0*/  STG.E desc[UR8][R28.64], R5 ;  /* 0x000000051c007986 */ /* 0x000fe8000c101908 */
[----:B------:R-:W-:Y:S04]  /*1000*/  STG.E desc[UR8][R26.64], R9 ;  /* 0x000000091a007986 */ /* 0x000fe8000c101908 */
[----:B------:R-:W-:Y:S01]  /*1010*/  STG.E desc[UR8][R24.64], R15 ;  /* 0x0000000f18007986 */ /* 0x000fe2000c101908 */
[----:B------:R-:W-:Y:S05]  /*1020*/  EXIT ;  /* 0x000000000000794d */ /* 0x000fea0003800000 */
.L_x_0:
[----:B------:R-:W-:-:S00]  /*1030*/  BRA `(.L_x_0) ;  /* 0xfffffffc00fc7947 */ /* 0x000fc0000383ffff */
[----:B------:R-:W-:-:S00]  /*1040*/  NOP ;  /* 0x0000000000007918 */ /* 0x000fc00000000000 */
        /* <DEDUP_REMOVED lines=11> */
.L_x_4:


//--------------------- .text._Z6phase2Pii        --------------------------
	.section	.text._Z6phase2Pii,"ax",@progbits
	.align	128
        .global         _Z6phase2Pii
        .type           _Z6phase2Pii,@function
        .size           _Z6phase2Pii,(.L_x_5 - _Z6phase2Pii)
        .other          _Z6phase2Pii,@"STO_CUDA_ENTRY STV_DEFAULT"
_Z6phase2Pii:
.text._Z6phase2Pii:
[----:B------:R-:W-:Y:S01]  /*0000*/  LDC R1, c[0x0][0x37c] ;  /* 0x0000df00ff017b82 */ /* 0x000fe20000000800 */
[----:B------:R-:W0:Y:S07]  /*0010*/  S2R R12, SR_CTAID.X ;  /* 0x00000000000c7919 */ /* 0x000e2e0000002500 */
[----:B------:R-:W0:Y:S02]  /*0020*/  LDC R11, c[0x0][0x388] ;  /* 0x0000e200ff0b7b82 */ /* 0x000e240000000800 */
[----:B0-----:R-:W-:-:S13]  /*0030*/  ISETP.NE.AND P0, PT, R12, R11, PT ;  /* 0x0000000b0c00720c */ /* 0x001fda0003f05270 */
[----:B------:R-:W-:Y:S05]  /*0040*/  @!P0 EXIT ;  /* 0x000000000000894d */ /* 0x000fea0003800000 */
        /* <DEDUP_REMOVED lines=8> */
[C---:B------:R-:W-:Y:S02]  /*00d0*/  IMAD R10, R12.reuse, 0x20, R21 ;  /* 0x000000200c0a7824 */ /* 0x040fe400078e0215 */
[----:B-1----:R-:W-:Y:S02]  /*00e0*/  IMAD R5, R11, R0, R13 ;  /* 0x000000000b057224 */ /* 0x002fe400078e020d */
[----:B------:R-:W-:Y:S02]  /*00f0*/  IMAD R12, R12, 0x20, R8 ;  /* 0x000000200c0c7824 */ /* 0x000fe400078e0208 */
[----:B----4-:R-:W-:-:S04]  /*0100*/  IMAD.WIDE R4, R5, 0x4, R2 ;  /* 0x0000000405047825 */ /* 0x010fc800078e0202 */
[-C--:B------:R-:W-:Y:S01]  /*0110*/  IMAD R11, R11, R0.reuse, R10 ;  /* 0x000000000b0b7224 */ /* 0x080fe200078e020a */
[----:B--2---:R0:W2:Y:S01]  /*0120*/  LDG.E R22, desc[UR8][R4.64] ;  /* 0x0000000804167981 */ /* 0x0040a2000c1e1900 */
[----:B------:R-:W-:Y:S02]  /*0130*/  IMAD R15, R12, R0, R13 ;  /* 0x000000000c0f7224 */ /* 0x000fe400078e020d */
[----:B------:R-:W-:-:S04]  /*0140*/  IMAD.WIDE R6, R0, 0x4, R4 ;  /* 0x0000000400067825 */ /* 0x000fc800078e0204 */
[--C-:B------:R-:W-:Y:S01]  /*0150*/  IMAD.IADD R13, R11, 0x1, R0.reuse ;  /* 0x000000010b0d7824 */ /* 0x100fe200078e0200 */
[----:B------:R-:W3:Y:S01]  /*0160*/  LDG.E R23, desc[UR8][R6.64] ;  /* 0x0000000806177981 */ /* 0x000ee2000c1e1900 */
[--C-:B------:R-:W-:Y:S02]  /*0170*/  IMAD.IADD R29, R15, 0x1, R0.reuse ;  /* 0x000000010f1d7824 */ /* 0x100fe400078e0200 */
[----:B------:R-:W-:Y:S02]  /*0180*/  IMAD.IADD R19, R13, 0x1, R0 ;  /* 0x000000010d137824 */ /* 0x000fe400078e0200 */
[----:B------:R-:W-:-:S04]  /*0190*/  IMAD.WIDE R8, R0, 0x4, R6 ;  /* 0x0000000400087825 */ /* 0x000fc800078e0206 */
[--C-:B------:R-:W-:Y:S01]  /*01a0*/  IMAD.IADD R31, R29, 0x1, R0.reuse ;  /* 0x000000011d1f7824 */ /* 0x100fe200078e0200 */
[----:B------:R1:W4:Y:S01]  /*01b0*/  LDG.E R24, desc[UR8][R8.64] ;  /* 0x0000000808187981 */ /* 0x000322000c1e1900 */
[--C-:B0-----:R-:W-:Y:S02]  /*01c0*/  IMAD.IADD R5, R19, 0x1, R0.reuse ;  /* 0x0000000113057824 */ /* 0x101fe400078e0200 */
[----:B------:R-:W-:Y:S02]  /*01d0*/  IMAD.IADD R33, R31, 0x1, R0 ;  /* 0x000000011f217824 */ /* 0x000fe400078e0200 */
[----:B------:R-:W-:-:S04]  /*01e0*/  IMAD.WIDE R26, R0, 0x4, R8 ;  /* 0x00000004001a7825 */ /* 0x000fc800078e0208 */
[--C-:B------:R-:W-:Y:S01]  /*01f0*/  IMAD.WIDE.U32 R16, R11, 0x4, R2.reuse ;  /* 0x000000040b107825 */ /* 0x100fe200078e0002 */
[----:B------:R0:W5:Y:S03]  /*0200*/  LDG.E R25, desc[UR8][R26.64] ;  /* 0x000000081a197981 */ /* 0x000166000c1e1900 */
[--C-:B------:R-:W-:Y:S01]  /*0210*/  IMAD.WIDE.U32 R14, R15, 0x4, R2.reuse ;  /* 0x000000040f0e7825 */ /* 0x100fe200078e0002 */
[----:B------:R-:W5:Y:S03]  /*0220*/  LDG.E R32, desc[UR8][R16.64] ;  /* 0x0000000810207981 */ /* 0x000f66000c1e1900 */
[----:B------:R-:W-:-:S04]  /*0230*/  IMAD.WIDE.U32 R12, R13, 0x4, R2 ;  /* 0x000000040d0c7825 */ /* 0x000fc800078e0002 */
[--C-:B------:R-:W-:Y:S01]  /*0240*/  IMAD.WIDE.U32 R10, R29, 0x4, R2.reuse ;  /* 0x000000041d0a7825 */ /* 0x100fe200078e0002 */
[----:B------:R-:W5:Y:S03]  /*0250*/  LDG.E R34, desc[UR8][R12.64] ;  /* 0x000000080c227981 */ /* 0x000f66000c1e1900 */
[----:B-1----:R-:W-:-:S04]  /*0260*/  IMAD.WIDE.U32 R8, R19, 0x4, R2 ;  /* 0x0000000413087825 */ /* 0x002fc800078e0002 */
[--C-:B------:R-:W-:Y:S01]  /*0270*/  IMAD.WIDE.U32 R6, R31, 0x4, R2.reuse ;  /* 0x000000041f067825 */ /* 0x100fe200078e0002 */
[----:B------:R-:W5:Y:S03]  /*0280*/  LDG.E R36, desc[UR8][R8.64] ;  /* 0x0000000808247981 */ /* 0x000f66000c1e1900 */
[--C-:B------:R-:W-:Y:S01]  /*0290*/  IMAD.WIDE.U32 R4, R5, 0x4, R2.reuse ;  /* 0x0000000405047825 */ /* 0x100fe200078e0002 */
[----:B------:R-:W5:Y:S03]  /*02a0*/  LDG.E R31, desc[UR8][R14.64] ;  /* 0x000000080e1f7981 */ /* 0x000f66000c1e1900 */
[----:B------:R-:W-:Y:S01]  /*02b0*/  IMAD.WIDE.U32 R2, R33, 0x4, R2 ;  /* 0x0000000421027825 */ /* 0x000fe200078e0002 */
[----:B------:R-:W5:Y:S04]  /*02c0*/  LDG.E R27, desc[UR8][R4.64] ;  /* 0x00000008041b7981 */ /* 0x000f68000c1e1900 */
[----:B------:R-:W5:Y:S04]  /*02d0*/  LDG.E R33, desc[UR8][R10.64] ;  /* 0x000000080a217981 */ /* 0x000f68000c1e1900 */
[----:B------:R-:W5:Y:S04]  /*02e0*/  LDG.E R35, desc[UR8][R6.64] ;  /* 0x0000000806237981 */ /* 0x000f68000c1e1900 */
[----:B------:R-:W5:Y:S01]  /*02f0*/  LDG.E R37, desc[UR8][R2.64] ;  /* 0x0000000802257981 */ /* 0x000f62000c1e1900 */
[----:B------:R-:W1:Y:S01]  /*0300*/  S2UR UR6, SR_CgaCtaId ;  /* 0x00000000000679c3 */ /* 0x000e620000008800 */
[----:B------:R-:W-:-:S02]  /*0310*/  UMOV UR4, 0x400 ;  /* 0x0000040000047882 */ /* 0x000fc40000000000 */
[----:B------:R-:W-:Y:S02]  /*0320*/  UIADD3 UR5, UPT, UPT, UR4, 0x1000, URZ ;  /* 0x0000100004057890 */ /* 0x000fe4000fffe0ff */
[----:B-1----:R-:W-:Y:S02]  /*0330*/  ULEA UR7, UR6, UR4, 0x18 ;  /* 0x0000000406077291 */ /* 0x002fe4000f8ec0ff */
[----:B------:R-:W-:Y:S02]  /*0340*/  UIADD3 UR4, UPT, UPT, UR4, 0x2000, URZ ;  /* 0x0000200004047890 */ /* 0x000fe4000fffe0ff */
[----:B------:R-:W-:Y:S02]  /*0350*/  ULEA UR5, UR6, UR5, 0x18 ;  /* 0x0000000506057291 */ /* 0x000fe4000f8ec0ff */
[----:B------:R-:W-:Y:S01]  /*0360*/  ULEA UR4, UR6, UR4, 0x18 ;  /* 0x0000000406047291 */ /* 0x000fe2000f8ec0ff */
[----:B------:R-:W-:-:S03]  /*0370*/  LEA R0, R18, UR7, 0x9 ;  /* 0x0000000712007c11 */ /* 0x000fc6000f8e48ff */
[C---:B------:R-:W-:Y:S02]  /*0380*/  LEA R20, R18.reuse, UR5, 0x9 ;  /* 0x0000000512147c11 */ /* 0x040fe4000f8e48ff */
[----:B------:R-:W-:Y:S01]  /*0390*/  LEA R18, R18, UR4, 0x9 ;  /* 0x0000000412127c11 */ /* 0x000fe2000f8e48ff */
[C---:B0-----:R-:W-:Y:S02]  /*03a0*/  IMAD R26, R21.reuse, 0x4, R0 ;  /* 0x00000004151a7824 */ /* 0x041fe400078e0200 */
[C---:B------:R-:W-:Y:S02]  /*03b0*/  IMAD R19, R21.reuse, 0x4, R20 ;  /* 0x0000000415137824 */ /* 0x040fe400078e0214 */
[C---:B------:R-:W-:Y:S01]  /*03c0*/  IMAD R20, R21.reuse, 0x4, R18 ;  /* 0x0000000415147824 */ /* 0x040fe200078e0212 */
[----:B------:R-:W-:Y:S01]  /*03d0*/  LEA R21, R21, 0x100, 0x2 ;  /* 0x0000010015157811 */ /* 0x000fe200078e10ff */
[----:B------:R-:W-:Y:S01]  /*03e0*/  UMOV UR4, 0x18c ;  /* 0x0000018c00047882 */ /* 0x000fe20000000000 */
[----:B--2---:R0:W-:Y:S04]  /*03f0*/  STS [R26], R22 ;  /* 0x000000161a007388 */ /* 0x0041e80000000800 */
[----:B---3--:R1:W-:Y:S04]  /*0400*/  STS [R26+0x80], R23 ;  /* 0x000080171a007388 */ /* 0x0083e80000000800 */
[----:B----4-:R1:W-:Y:S04]  /*0410*/  STS [R26+0x100], R24 ;  /* 0x000100181a007388 */ /* 0x0103e80000000800 */
[----:B-----5:R1:W-:Y:S04]  /*0420*/  STS [R26+0x180], R25 ;  /* 0x000180191a007388 */ /* 0x0203e80000000800 */
[----:B------:R1:W-:Y:S04]  /*0430*/  STS [R19], R32 ;  /* 0x0000002013007388 */ /* 0x0003e80000000800 */
[----:B------:R1:W-:Y:S04]  /*0440*/  STS [R19+0x80], R34 ;  /* 0x0000802213007388 */ /* 0x0003e80000000800 */
[----:B------:R1:W-:Y:S04]  /*0450*/  STS [R19+0x100], R36 ;  /* 0x0001002413007388 */ /* 0x0003e80000000800 */
[----:B------:R1:W-:Y:S04]  /*0460*/  STS [R19+0x180], R27 ;  /* 0x0001801b13007388 */ /* 0x0003e80000000800 */
[----:B------:R1:W-:Y:S04]  /*0470*/  STS [R20], R31 ;  /* 0x0000001f14007388 */ /* 0x0003e80000000800 */
[----:B------:R1:W-:Y:S04]  /*0480*/  STS [R20+0x80], R33 ;  /* 0x0000802114007388 */ /* 0x0003e80000000800 */
[----:B------:R1:W-:Y:S04]  /*0490*/  STS [R20+0x100], R35 ;  /* 0x0001002314007388 */ /* 0x0003e80000000800 */
[----:B------:R1:W-:Y:S01]  /*04a0*/  STS [R20+0x180], R37 ;  /* 0x0001802514007388 */ /* 0x0003e20000000800 */
[----:B------:R-:W-:Y:S06]  /*04b0*/  BAR.SYNC.DEFER_BLOCKING 0x0 ;  /* 0x0000000000007b1d */ /* 0x000fec0000010000 */
[----:B------:R1:W2:Y:S04]  /*04c0*/  LDS R30, [R19] ;  /* 0x00000000131e7984 */ /* 0x0002a80000000800 */
[----:B------:R1:W3:Y:S04]  /*04d0*/  LDS R28, [R19+0x80] ;  /* 0x00008000131c7984 */ /* 0x0002e80000000800 */
[----:B------:R1:W4:Y:S04]  /*04e0*/  LDS R26, [R19+0x100] ;  /* 0x00010000131a7984 */ /* 0x0003280000000800 */
[----:B------:R1:W1:Y:S04]  /*04f0*/  LDS R24, [R19+0x180] ;  /* 0x0001800013187984 */ /* 0x0002680000000800 */
[----:B------:R0:W1:Y:S04]  /*0500*/  LDS R29, [R20] ;  /* 0x00000000141d7984 */ /* 0x0000680000000800 */
[----:B------:R0:W1:Y:S04]  /*0510*/  LDS R27, [R20+0x80] ;  /* 0x00008000141b7984 */ /* 0x0000680000000800 */
[----:B------:R1:W1:Y:S04]  /*0520*/  LDS R25, [R20+0x100] ;  /* 0x0001000014197984 */ /* 0x0002680000000800 */
[----:B------:R1:W1:Y:S01]  /*0530*/  LDS R23, [R20+0x180] ;  /* 0x0001800014177984 */ /* 0x0002620000000800 */
[----:B0-----:R-:W-:-:S02]  /*0540*/  VIADD R22, R21, UR7 ;  /* 0x0000000715167c36 */ /* 0x001fc40008000000 */
[----:B------:R-:W-:-:S07]  /*0550*/  VIADD R21, R21, UR5 ;  /* 0x0000000515157c36 */ /* 0x000fce0008000000 */
.L_x_1:
[----:B-1----:R-:W-:Y:S04]  /*0560*/  LDS R31, [R0+UR4+-0x18c] ;  /* 0xfffe7404001f7984 */ /* 0x002fe80008000800 */
[----:B------:R-:W2:Y:S02]  /*0570*/  LDS R32, [R21+-0x100] ;  /* 0xffff000015207984 */ /* 0x000ea40000000800 */
[----:B--2---:R-:W-:-:S05]  /*0580*/  VIADDMNMX R30, R32, R31, R30, PT ;  /* 0x0000001f201e7246 */ /* 0x004fca000380011e */
[----:B------:R-:W-:Y:S04]  /*0590*/  STS [R19], R30 ;  /* 0x0000001e13007388 */ /* 0x000fe80000000800 */
[----:B------:R-:W-:Y:S04]  /*05a0*/  LDS R31, [R0+UR4+-0x10c] ;  /* 0xfffef404001f7984 */ /* 0x000fe80008000800 */
[----:B------:R-:W3:Y:S02]  /*05b0*/  LDS R32, [R21+-0x100] ;  /* 0xffff000015207984 */ /* 0x000ee40000000800 */
[----:B---3--:R-:W-:-:S05]  /*05c0*/  VIADDMNMX R28, R32, R31, R28, PT ;  /* 0x0000001f201c7246 */ /* 0x008fca000380011c */
[----:B------:R-:W-:Y:S04]  /*05d0*/  STS [R19+0x80], R28 ;  /* 0x0000801c13007388 */ /* 0x000fe80000000800 */
[----:B------:R-:W-:Y:S04]  /*05e0*/  LDS R31, [R0+UR4+-0x8c] ;  /* 0xffff7404001f7984 */ /* 0x000fe80008000800 */
[----:B------:R-:W4:Y:S02]  /*05f0*/  LDS R32, [R21+-0x100] ;  /* 0xffff000015207984 */ /* 0x000f240000000800 */
[----:B----4-:R-:W-:-:S05]  /*0600*/  VIADDMNMX R26, R32, R31, R26, PT ;  /* 0x0000001f201a7246 */ /* 0x010fca000380011a */
[----:B------:R-:W-:Y:S04]  /*0610*/  STS [R19+0x100], R26 ;  /* 0x0001001a13007388 */ /* 0x000fe80000000800 */
[----:B------:R-:W-:Y:S04]  /*0620*/  LDS R31, [R0+UR4+-0xc] ;  /* 0xfffff404001f7984 */ /* 0x000fe80008000800 */
[----:B0-----:R-:W0:Y:S02]  /*0630*/  LDS R32, [R21+-0x100] ;  /* 0xffff000015207984 */ /* 0x001e240000000800 */
[----:B0-----:R-:W-:-:S05]  /*0640*/  VIADDMNMX R24, R32, R31, R24, PT ;  /* 0x0000001f20187246 */ /* 0x001fca0003800118 */
[----:B------:R-:W-:Y:S04]  /*0650*/  STS [R19+0x180], R24 ;  /* 0x0001801813007388 */ /* 0x000fe80000000800 */
[----:B------:R-:W-:Y:S04]  /*0660*/  LDS R31, [R18+UR4+-0x18c] ;  /* 0xfffe7404121f7984 */ /* 0x000fe80008000800 */
[----:B------:R-:W0:Y:S02]  /*0670*/  LDS R32, [R22+-0x100] ;  /* 0xffff000016207984 */ /* 0x000e240000000800 */
[----:B0-----:R-:W-:-:S05]  /*0680*/  VIADDMNMX R29, R32, R31, R29, PT ;  /* 0x0000001f201d7246 */ /* 0x001fca000380011d */
[----:B------:R-:W-:Y:S04]  /*0690*/  STS [R20], R29 ;  /* 0x0000001d14007388 */ /* 0x000fe80000000800 */
[----:B------:R-:W0:Y:S02]  /*06a0*/  LDS R31, [R18+UR4+-0x10c] ;  /* 0xfffef404121f7984 */ /* 0x000e240008000800 */
[----:B0-----:R-:W-:-:S05]  /*06b0*/  VIADDMNMX R27, R32, R31, R27, PT ;  /* 0x0000001f201b7246 */ /* 0x001fca000380011b */
[----:B------:R-:W-:Y:S04]  /*06c0*/  STS [R20+0x80], R27 ;  /* 0x0000801b14007388 */ /* 0x000fe80000000800 */
[----:B------:R-:W0:Y:S02]  /*06d0*/  LDS R31, [R18+UR4+-0x8c] ;  /* 0xffff7404121f7984 */ /* 0x000e240008000800 */
[----:B0-----:R-:W-:-:S05]  /*06e0*/  VIADDMNMX R25, R32, R31, R25, PT ;  /* 0x0000001f20197246 */ /* 0x001fca0003800119 */
[----:B------:R-:W-:Y:S04]  /*06f0*/  STS [R20+0x100], R25 ;  /* 0x0001001914007388 */ /* 0x000fe80000000800 */
[----:B------:R-:W0:Y:S02]  /*0700*/  LDS R31, [R18+UR4+-0xc] ;  /* 0xfffff404121f7984 */ /* 0x000e240008000800 */
[----:B0-----:R-:W-:-:S05]  /*0710*/  VIADDMNMX R23, R32, R31, R23, PT ;  /* 0x0000001f20177246 */ /* 0x001fca0003800117 */
[----:B------:R-:W-:Y:S04]  /*0720*/  STS [R20+0x180], R23 ;  /* 0x0001801714007388 */ /* 0x000fe80000000800 */
[----:B------:R-:W-:Y:S04]  /*0730*/  LDS R31, [R0+UR4+-0x188] ;  /* 0xfffe7804001f7984 */ /* 0x000fe80008000800 */
[----:B------:R-:W0:Y:S02]  /*0740*/  LDS R32, [R21+-0x80] ;  /* 0xffff800015207984 */ /* 0x000e240000000800 */
[----:B0-----:R-:W-:-:S05]  /*0750*/  VIADDMNMX R30, R32, R31, R30, PT ;  /* 0x0000001f201e7246 */ /* 0x001fca000380011e */
[----:B------:R-:W-:Y:S04]  /*0760*/  STS [R19], R30 ;  /* 0x0000001e13007388 */ /* 0x000fe80000000800 */
[----:B------:R-:W-:Y:S04]  /*0770*/  LDS R31, [R0+UR4+-0x108] ;  /* 0xfffef804001f7984 */ /* 0x000fe80008000800 */
[----:B------:R-:W0:Y:S02]  /*0780*/  LDS R32, [R21+-0x80] ;  /* 0xffff800015207984 */ /* 0x000e240000000800 */
[----:B0-----:R-:W-:-:S05]  /*0790*/  VIADDMNMX R28, R32, R31, R28, PT ;  /* 0x0000001f201c7246 */ /* 0x001fca000380011c */
[----:B------:R-:W-:Y:S04]  /*07a0*/  STS [R19+0x80], R28 ;  /* 0x0000801c13007388 */ /* 0x000fe80000000800 */
        /* <DEDUP_REMOVED lines=22> */
[----:B------:R-:W0:Y:S02]  /*0910*/  LDS R32, [R21] ;  /* 0x0000000015207984 */ /* 0x000e240000000800 */
[----:B0-----:R-:W-:-:S05]  /*0920*/  VIADDMNMX R30, R32, R31, R30, PT ;  /* 0x0000001f201e7246 */ /* 0x001fca000380011e */
[----:B------:R-:W-:Y:S04]  /*0930*/  STS [R19], R30 ;  /* 0x0000001e13007388 */ /* 0x000fe80000000800 */
[----:B------:R-:W-:Y:S04]  /*0940*/  LDS R31, [R0+UR4+-0x104] ;  /* 0xfffefc04001f7984 */ /* 0x000fe80008000800 */
[----:B------:R-:W0:Y:S02]  /*0950*/  LDS R32, [R21] ;  /* 0x0000000015207984 */ /* 0x000e240000000800 */
[----:B0-----:R-:W-:-:S05]  /*0960*/  VIADDMNMX R28, R32, R31, R28, PT ;  /* 0x0000001f201c7246 */ /* 0x001fca000380011c */
[----:B------:R-:W-:Y:S04]  /*0970*/  STS [R19+0x80], R28 ;  /* 0x0000801c13007388 */ /* 0x000fe80000000800 */
        /* <DEDUP_REMOVED lines=22> */
[----:B------:R-:W0:Y:S02]  /*0ae0*/  LDS R32, [R21+0x80] ;  /* 0x0000800015207984 */ /* 0x000e240000000800 */
[----:B0-----:R-:W-:-:S05]  /*0af0*/  VIADDMNMX R30, R32, R31, R30, PT ;  /* 0x0000001f201e7246 */ /* 0x001fca000380011e */
[----:B------:R-:W-:Y:S04]  /*0b00*/  STS [R19], R30 ;  /* 0x0000001e13007388 */ /* 0x000fe80000000800 */
[----:B------:R-:W-:Y:S04]  /*0b10*/  LDS R31, [R0+UR4+-0x100] ;  /* 0xffff0004001f7984 */ /* 0x000fe80008000800 */
[----:B------:R-:W0:Y:S02]  /*0b20*/  LDS R32, [R21+0x80] ;  /* 0x0000800015207984 */ /* 0x000e240000000800 */
[----:B0-----:R-:W-:-:S05]  /*0b30*/  VIADDMNMX R28, R32, R31, R28, PT ;  /* 0x0000001f201c7246 */ /* 0x001fca000380011c */
[----:B------:R-:W-:Y:S04]  /*0b40*/  STS [R19+0x80], R28 ;  /* 0x0000801c13007388 */ /* 0x000fe80000000800 */
[----:B------:R-:W-:Y:S04]  /*0b50*/  LDS R31, [R0+UR4+-0x80] ;  /* 0xffff8004001f7984 */ /* 0x000fe80008000800 */
[----:B------:R-:W0:Y:S02]  /*0b60*/  LDS R32, [R21+0x80] ;  /* 0x0000800015207984 */ /* 0x000e240000000800 */
[----:B0-----:R-:W-:-:S05]  /*0b70*/  VIADDMNMX R26, R32, R31, R26, PT ;  /* 0x0000001f201a7246 */ /* 0x001fca000380011a */
[----:B------:R-:W-:Y:S04]  /*0b80*/  STS [R19+0x100], R26 ;  /* 0x0001001a13007388 */ /* 0x000fe80000000800 */
[----:B------:R-:W-:Y:S04]  /*0b90*/  LDS R31, [R0+UR4] ;  /* 0x00000004001f7984 */ /* 0x000fe80008000800 */
[----:B------:R0:W1:Y:S02]  /*0ba0*/  LDS R32, [R21+0x80] ;  /* 0x0000800015207984 */ /* 0x0000640000000800 */
[----:B0-----:R-:W-:Y:S01]  /*0bb0*/  VIADD R21, R21, 0x200 ;  /* 0x0000020015157836 */ /* 0x001fe20000000000 */
[----:B-1----:R-:W-:-:S05]  /*0bc0*/  VIADDMNMX R24, R32, R31, R24, PT ;  /* 0x0000001f20187246 */ /* 0x002fca0003800118 */
[----:B------:R-:W-:Y:S04]  /*0bd0*/  STS [R19+0x180], R24 ;  /* 0x0001801813007388 */ /* 0x000fe80000000800 */
[----:B------:R-:W-:Y:S04]  /*0be0*/  LDS R31, [R18+UR4+-0x180] ;  /* 0xfffe8004121f7984 */ /* 0x000fe80008000800 */
[----:B------:R0:W1:Y:S02]  /*0bf0*/  LDS R32, [R22+0x80] ;  /* 0x0000800016207984 */ /* 0x0000640000000800 */
[----:B0-----:R-:W-:Y:S01]  /*0c00*/  VIADD R22, R22, 0x200 ;  /* 0x0000020016167836 */ /* 0x001fe20000000000 */
[----:B-1----:R-:W-:-:S05]  /*0c10*/  VIADDMNMX R29, R32, R31, R29, PT ;  /* 0x0000001f201d7246 */ /* 0x002fca000380011d */
[----:B------:R-:W-:Y:S04]  /*0c20*/  STS [R20], R29 ;  /* 0x0000001d14007388 */ /* 0x000fe80000000800 */
[----:B------:R-:W0:Y:S02]  /*0c30*/  LDS R31, [R18+UR4+-0x100] ;  /* 0xffff0004121f7984 */ /* 0x000e240008000800 */
[----:B0-----:R-:W-:-:S05]  /*0c40*/  VIADDMNMX R27, R32, R31, R27, PT ;  /* 0x0000001f201b7246 */ /* 0x001fca000380011b */
[----:B------:R-:W-:Y:S04]  /*0c50*/  STS [R20+0x80], R27 ;  /* 0x0000801b14007388 */ /* 0x000fe80000000800 */
[----:B------:R-:W0:Y:S02]  /*0c60*/  LDS R31, [R18+UR4+-0x80] ;  /* 0xffff8004121f7984 */ /* 0x000e240008000800 */
[----:B0-----:R-:W-:-:S05]  /*0c70*/  VIADDMNMX R25, R32, R31, R25, PT ;  /* 0x0000001f20197246 */ /* 0x001fca0003800119 */
[----:B------:R-:W-:Y:S04]  /*0c80*/  STS [R20+0x100], R25 ;  /* 0x0001001914007388 */ /* 0x000fe80000000800 */
[----:B------:R-:W0:Y:S01]  /*0c90*/  LDS R31, [R18+UR4] ;  /* 0x00000004121f7984 */ /* 0x000e220008000800 */
[----:B------:R-:W-:-:S04]  /*0ca0*/  UIADD3 UR4, UPT, UPT, UR4, 0x10, URZ ;  /* 0x0000001004047890 */ /* 0x000fc8000fffe0ff */
[----:B------:R-:W-:Y:S01]  /*0cb0*/  UISETP.NE.AND UP0, UPT, UR4, 0x20c, UPT ;  /* 0x0000020c0400788c */ /* 0x000fe2000bf05270 */
[----:B0-----:R-:W-:-:S05]  /*0cc0*/  VIADDMNMX R23, R32, R31, R23, PT ;  /* 0x0000001f20177246 */ /* 0x001fca0003800117 */
[----:B------:R0:W-:Y:S03]  /*0cd0*/  STS [R20+0x180], R23 ;  /* 0x0001801714007388 */ /* 0x0001e60000000800 */
[----:B------:R-:W-:Y:S05]  /*0ce0*/  BRA.U UP0, `(.L_x_1) ;  /* 0xfffffff9001c7547 */ /* 0x000fea000b83ffff */
[----:B------:R-:W-:Y:S06]  /*0cf0*/  BAR.SYNC.DEFER_BLOCKING 0x0 ;  /* 0x0000000000007b1d */ /* 0x000fec0000010000 */
[----:B------:R-:W1:Y:S04]  /*0d00*/  LDS R21, [R19] ;  /* 0x0000000013157984 */ /* 0x000e680000000800 */
[----:B0-----:R-:W0:Y:S04]  /*0d10*/  LDS R23, [R19+0x80] ;  /* 0x0000800013177984 */ /* 0x001e280000000800 */
[----:B------:R-:W2:Y:S04]  /*0d20*/  LDS R25, [R19+0x100] ;  /* 0x0001000013197984 */ /* 0x000ea80000000800 */
[----:B------:R-:W3:Y:S04]  /*0d30*/  LDS R27, [R19+0x180] ;  /* 0x00018000131b7984 */ /* 0x000ee80000000800 */
[----:B------:R-:W4:Y:S04]  /*0d40*/  LDS R29, [R20] ;  /* 0x00000000141d7984 */ /* 0x000f280000000800 */
[----:B------:R-:W5:Y:S04]  /*0d50*/  LDS R31, [R20+0x80] ;  /* 0x00008000141f7984 */ /* 0x000f680000000800 */
[----:B------:R-:W5:Y:S04]  /*0d60*/  LDS R33, [R20+0x100] ;  /* 0x0001000014217984 */ /* 0x000f680000000800 */
[----:B------:R-:W5:Y:S04]  /*0d70*/  LDS R35, [R20+0x180] ;  /* 0x0001800014237984 */ /* 0x000f680000000800 */
[----:B-1----:R-:W-:Y:S04]  /*0d80*/  STG.E desc[UR8][R16.64], R21 ;  /* 0x0000001510007986 */ /* 0x002fe8000c101908 */
[----:B0-----:R-:W-:Y:S04]  /*0d90*/  STG.E desc[UR8][R12.64], R23 ;  /* 0x000000170c007986 */ /* 0x001fe8000c101908 */
[----:B--2---:R-:W-:Y:S04]  /*0da0*/  STG.E desc[UR8][R8.64], R25 ;  /* 0x0000001908007986 */ /* 0x004fe8000c101908 */
[----:B---3--:R-:W-:Y:S04]  /*0db0*/  STG.E desc[UR8][R4.64], R27 ;  /* 0x0000001b04007986 */ /* 0x008fe8000c101908 */
[----:B----4-:R-:W-:Y:S04]  /*0dc0*/  STG.E desc[UR8][R14.64], R29 ;  /* 0x0000001d0e007986 */ /* 0x010fe8000c101908 */
[----:B-----5:R-:W-:Y:S04]  /*0dd0*/  STG.E desc[UR8][R10.64], R31 ;  /* 0x0000001f0a007986 */ /* 0x020fe8000c101908 */
[----:B------:R-:W-:Y:S04]  /*0de0*/  STG.E desc[UR8][R6.64], R33 ;  /* 0x0000002106007986 */ /* 0x000fe8000c101908 */
[----:B------:R-:W-:Y:S01]  /*0df0*/  STG.E desc[UR8][R2.64], R35 ;  /* 0x0000002302007986 */ /* 0x000fe2000c101908 */
[----:B------:R-:W-:Y:S05]  /*0e00*/  EXIT ;  /* 0x000000000000794d */ /* 0x000fea0003800000 */
.L_x_2:
        /* <DEDUP_REMOVED lines=15> */
.L_x_5:


//--------------------- .text._Z6phase1Pii        --------------------------
	.section	.text._Z6phase1Pii,"ax",@progbits
	.align	128
        .global         _Z6phase1Pii
        .type           _Z6phase1Pii,@function
        .size           _Z6phase1Pii,(.L_x_6 - _Z6phase1Pii)
        .other          _Z6phase1Pii,@"STO_CUDA_ENTRY STV_DEFAULT"
_Z6phase1Pii:
.text._Z6phase1Pii:
[----:B------:R-:W-:Y:S01]  /*0000*/  LDC R1, c[0x0][0x37c] ;  /* 0x0000df00ff017b82 */ /* 0x000fe20000000800 */
[----:B------:R-:W0:Y:S01]  /*0010*/  S2R R10, SR_TID.Y ;  /* 0x00000000000a7919 */ /* 0x000e220000002200 */
[----:B------:R-:W1:Y:S06]  /*0020*/  LDCU UR4, c[0x0][0x388] ;  /* 0x00007100ff0477ac */ /* 0x000e6c0008000800 */
[----:B------:R-:W2:Y:S01]  /*0030*/  LDC R15, c[0x3][RZ] ;  /* 0x00c00000ff0f7b82 */ /* 0x000ea20000000800 */
[----:B------:R-:W3:Y:S01]  /*0040*/  S2R R11, SR_TID.X ;  /* 0x00000000000b7919 */ /* 0x000ee20000002100 */
[----:B------:R-:W4:Y:S06]  /*0050*/  LDCU.64 UR6, c[0x0][0x358] ;  /* 0x00006b00ff0677ac */ /* 0x000f2c0008000a00 */
[----:B------:R-:W5:Y:S01]  /*0060*/  LDC.64 R2, c[0x0][0x380] ;  /* 0x0000e000ff027b82 */ /* 0x000f620000000a00 */
[----:B-1----:R-:W-:-:S06]  /*0070*/  USHF.L.U32 UR4, UR4, 0x5, URZ ;  /* 0x0000000504047899 */ /* 0x002fcc00080006ff */
[----:B0-----:R-:W-:Y:S01]  /*0080*/  LEA R0, R10, UR4, 0x2 ;  /* 0x000000040a007c11 */ /* 0x001fe2000f8e10ff */
[----:B---3--:R-:W-:-:S04]  /*0090*/  VIADD R5, R11, UR4 ;  /* 0x000000040b057c36 */ /* 0x008fc80008000000 */
[----:B--2---:R-:W-:-:S04]  /*00a0*/  IMAD R5, R0, R15, R5 ;  /* 0x0000000f00057224 */ /* 0x004fc800078e0205 */
[----:B-----5:R-:W-:-:S05]  /*00b0*/  IMAD.WIDE R2, R5, 0x4, R2 ;  /* 0x0000000405027825 */ /* 0x020fca00078e0202 */
[----:B----4-:R-:W2:Y:S01]  /*00c0*/  LDG.E R13, desc[UR6][R2.64] ;  /* 0x00000006020d7981 */ /* 0x010ea2000c1e1900 */
[----:B------:R-:W-:-:S04]  /*00d0*/  IMAD.WIDE R8, R15, 0x4, R2 ;  /* 0x000000040f087825 */ /* 0x000fc800078e0202 */
[----:B------:R-:W-:-:S05]  /*00e0*/  IMAD.WIDE R6, R15, 0x4, R8 ;  /* 0x000000040f067825 */ /* 0x000fca00078e0208 */
[----:B------:R-:W3:Y:S01]  /*00f0*/  LDG.E R17, desc[UR6][R6.64] ;  /* 0x0000000606117981 */ /* 0x000ee2000c1e1900 */
[----:B------:R-:W-:-:S03]  /*0100*/  IMAD.WIDE R4, R15, 0x4, R6 ;  /* 0x000000040f047825 */ /* 0x000fc600078e0206 */
[----:B------:R-:W4:Y:S04]  /*0110*/  LDG.E R15, desc[UR6][R8.64] ;  /* 0x00000006080f7981 */ /* 0x000f28000c1e1900 */
[----:B------:R-:W5:Y:S01]  /*0120*/  LDG.E R19, desc[UR6][R4.64] ;  /* 0x0000000604137981 */ /* 0x000f62000c1e1900 */
[----:B------:R-:W0:Y:S01]  /*0130*/  S2UR UR5, SR_CgaCtaId ;  /* 0x00000000000579c3 */ /* 0x000e220000008800 */
[----:B------:R-:W-:Y:S01]  /*0140*/  UMOV UR4, 0x400 ;  /* 0x0000040000047882 */ /* 0x000fe20000000000 */
[----:B------:R-:W-:Y:S01]  /*0150*/  IMAD R0, R10, 0x80, R11 ;  /* 0x000000800a007824 */ /* 0x000fe200078e020b */
[----:B0-----:R-:W-:-:S06]  /*0160*/  ULEA UR4, UR5, UR4, 0x18 ;  /* 0x0000000405047291 */ /* 0x001fcc000f8ec0ff */
[----:B------:R-:W-:Y:S02]  /*0170*/  LEA R0, R0, UR4, 0x2 ;  /* 0x0000000400007c11 */ /* 0x000fe4000f8e10ff */
[----:B------:R-:W-:Y:S02]  /*0180*/  LEA R10, R10, UR4, 0x9 ;  /* 0x000000040a0a7c11 */ /* 0x000fe4000f8e48ff */
[----:B------:R-:W-:Y:S01]  /*0190*/  LEA R11, R11, UR4, 0x2 ;  /* 0x000000040b0b7c11 */ /* 0x000fe2000f8e10ff */
[----:B--2---:R-:W-:Y:S04]  /*01a0*/  STS [R0], R13 ;  /* 0x0000000d00007388 */ /* 0x004fe80000000800 */
[----:B---3--:R-:W-:Y:S04]  /*01b0*/  STS [R0+0x100], R17 ;  /* 0x0001001100007388 */ /* 0x008fe80000000800 */
[----:B----4-:R-:W-:Y:S04]  /*01c0*/  STS [R0+0x80], R15 ;  /* 0x0000800f00007388 */ /* 0x010fe80000000800 */
[----:B-----5:R-:W-:Y:S01]  /*01d0*/  STS [R0+0x180], R19 ;  /* 0x0001801300007388 */ /* 0x020fe20000000800 */
[----:B------:R-:W-:Y:S06]  /*01e0*/  BAR.SYNC.DEFER_BLOCKING 0x0 ;  /* 0x0000000000007b1d */ /* 0x000fec0000010000 */
[----:B------:R-:W-:Y:S04]  /*01f0*/  LDS R12, [R0] ;  /* 0x00000000000c7984 */ /* 0x000fe80000000800 */
[----:B------:R-:W-:Y:S04]  /*0200*/  LDS R21, [R10] ;  /* 0x000000000a157984 */ /* 0x000fe80000000800 */
[----:B------:R-:W0:Y:S02]  /*0210*/  LDS R14, [R11] ;  /* 0x000000000b0e7984 */ /* 0x000e240000000800 */
[----:B0-----:R-:W-:-:S02]  /*0220*/  VIADDMNMX R21, R14, R21, R12, PT ;  /* 0x000000150e157246 */ /* 0x001fc4000380010c */
[----:B------:R-:W-:Y:S04]  /*0230*/  LDS R12, [R0+0x80] ;  /* 0x00008000000c7984 */ /* 0x000fe80000000800 */
[----:B------:R-:W-:Y:S04]  /*0240*/  STS [R0], R21 ;  /* 0x0000001500007388 */ /* 0x000fe80000000800 */
[----:B------:R-:W-:Y:S04]  /*0250*/  LDS R13, [R10+0x80] ;  /* 0x000080000a0d7984 */ /* 0x000fe80000000800 */
[----:B------:R-:W0:Y:S02]  /*0260*/  LDS R15, [R11] ;  /* 0x000000000b0f7984 */ /* 0x000e240000000800 */
[----:B0-----:R-:W-:-:S02]  /*0270*/  VIADDMNMX R13, R15, R13, R12, PT ;  /* 0x0000000d0f0d7246 */ /* 0x001fc4000380010c */
[----:B------:R-:W-:Y:S04]  /*0280*/  LDS R12, [R0+0x100] ;  /* 0x00010000000c7984 */ /* 0x000fe80000000800 */
[----:B------:R-:W-:Y:S04]  /*0290*/  STS [R0+0x80], R13 ;  /* 0x0000800d00007388 */ /* 0x000fe80000000800 */
[----:B------:R-:W0:Y:S02]  /*02a0*/  LDS R14, [R10+0x100] ;  /* 0x000100000a0e7984 */ /* 0x000e240000000800 */
[----:B0-----:R-:W-:-:S02]  /*02b0*/  VIADDMNMX R17, R15, R14, R12, PT ;  /* 0x0000000e0f117246 */ /* 0x001fc4000380010c */
[----:B------:R-:W-:Y:S04]  /*02c0*/  LDS R12, [R0+0x180] ;  /* 0x00018000000c7984 */ /* 0x000fe80000000800 */
[----:B------:R-:W-:Y:S04]  /*02d0*/  STS [R0+0x100], R17 ;  /* 0x0001001100007388 */ /* 0x000fe80000000800 */
[----:B------:R-:W0:Y:S02]  /*02e0*/  LDS R14, [R10+0x180] ;  /* 0x000180000a0e7984 */ /* 0x000e240000000800 */
[----:B0-----:R-:W-:-:S05]  /*02f0*/  VIADDMNMX R15, R15, R14, R12, PT ;  /* 0x0000000e0f0f7246 */ /* 0x001fca000380010c */
[----:B------:R-:W-:Y:S04]  /*0300*/  STS [R0+0x180], R15 ;  /* 0x0001800f00007388 */ /* 0x000fe80000000800 */
[----:B------:R-:W-:Y:S04]  /*0310*/  LDS R12, [R10+0x4] ;  /* 0x000004000a0c7984 */ /* 0x000fe80000000800 */
[----:B------:R-:W0:Y:S02]  /*0320*/  LDS R14, [R11+0x80] ;  /* 0x000080000b0e7984 */ /* 0x000e240000000800 */
[----:B0-----:R-:W-:-:S05]  /*0330*/  VIADDMNMX R21, R14, R12, R21, PT ;  /* 0x0000000c0e157246 */ /* 0x001fca0003800115 */
[----:B------:R-:W-:Y:S04]  /*0340*/  STS [R0], R21 ;  /* 0x0000001500007388 */ /* 0x000fe80000000800 */
[----:B------:R-:W-:Y:S04]  /*0350*/  LDS R12, [R10+0x84] ;  /* 0x000084000a0c7984 */ /* 0x000fe80000000800 */
[----:B------:R-:W0:Y:S02]  /*0360*/  LDS R14, [R11+0x80] ;  /* 0x000080000b0e7984 */ /* 0x000e240000000800 */
[----:B0-----:R-:W-:-:S05]  /*0370*/  VIADDMNMX R13, R14, R12, R13, PT ;  /* 0x0000000c0e0d7246 */ /* 0x001fca000380010d */
[----:B------:R-:W-:Y:S04]  /*0380*/  STS [R0+0x80], R13 ;  /* 0x0000800d00007388 */ /* 0x000fe80000000800 */
        /* <DEDUP_REMOVED lines=485> */
[----:B------:R-:W0:Y:S04]  /*21e0*/  LDS R14, [R11+0xf80] ;  /* 0x000f80000b0e7984 */ /* 0x000e280000000800 */
[----:B------:R-:W-:Y:S04]  /*21f0*/  STG.E desc[UR6][R2.64], R21 ;  /* 0x0000001502007986 */ /* 0x000fe8000c101906 */
[----:B------:R-:W-:Y:S04]  /*2200*/  STG.E desc[UR6][R8.64], R13 ;  /* 0x0000000d08007986 */ /* 0x000fe8000c101906 */
[----:B------:R-:W-:Y:S01]  /*2210*/  STG.E desc[UR6][R6.64], R17 ;  /* 0x0000001106007986 */ /* 0x000fe2000c101906 */
[----:B0-----:R-:W-:-:S05]  /*2220*/  VIADDMNMX R15, R14, R12, R15, PT ;  /* 0x0000000c0e0f7246 */ /* 0x001fca000380010f */
[----:B------:R-:W-:Y:S04]  /*2230*/  STG.E desc[UR6][R4.64], R15 ;  /* 0x0000000f04007986 */ /* 0x000fe8000c101906 */
[----:B------:R-:W-:Y:S01]  /*2240*/  STS [R0+0x180], R15 ;  /* 0x0001800f00007388 */ /* 0x000fe20000000800 */
[----:B------:R-:W-:Y:S05]  /*2250*/  EXIT ;  /* 0x000000000000794d */ /* 0x000fea0003800000 */
.L_x_3:
        /* <DEDUP_REMOVED lines=10> */
.L_x_6:


//--------------------- .nv.shared._Z6phase3Pii   --------------------------
	.section	.nv.shared._Z6phase3Pii,"aw",@nobits
	.sectionflags	@""
	.align	4
.nv.shared._Z6phase3Pii:
	.zero		9216


//--------------------- .nv.shared.reserved.0     --------------------------
	.section	.nv.shared.reserved.0,"aw",@nobits
	.weak		__nv_reservedSMEM_offset_0_alias
	.size		__nv_reservedSMEM_offset_0_alias, 0, 64
	.other		__nv_reservedSMEM_offset_0_alias,@"STO_CUDA_RESERVED_SHARED STV_DEFAULT"
__nv_reservedSMEM_offset_0_alias:
	.zero		0
	.zero		64


//--------------------- .nv.shared._Z6phase2Pii   --------------------------
	.section	.nv.shared._Z6phase2Pii,"aw",@nobits
	.sectionflags	@""
	.align	4
.nv.shared._Z6phase2Pii:
	.zero		13312


//--------------------- .nv.shared._Z6phase1Pii   --------------------------
	.section	.nv.shared._Z6phase1Pii,"aw",@nobits
	.sectionflags	@""
	.align	4
.nv.shared._Z6phase1Pii:
	.zero		5120


//--------------------- .nv.constant0._Z6phase3Pii --------------------------
	.section	.nv.constant0._Z6phase3Pii,"a",@progbits
	.sectionflags	@""
	.align	4
.nv.constant0._Z6phase3Pii:
	.zero		908


//--------------------- .nv.constant0._Z6phase2Pii --------------------------
	.section	.nv.constant0._Z6phase2Pii,"a",@progbits
	.sectionflags	@""
	.align	4
.nv.constant0._Z6phase2Pii:
	.zero		908


//--------------------- .nv.constant0._Z6phase1Pii --------------------------
	.section	.nv.constant0._Z6phase1Pii,"a",@progbits
	.sectionflags	@""
	.align	4
.nv.constant0._Z6phase1Pii:
	.zero		908


//--------------------- SYMBOLS --------------------------

	.type		.nv.reservedSmem.offset0,@object
	.size		.nv.reservedSmem.offset0,0x4
	.type		.nv.reservedSmem.cap,@object
	.size		.nv.reservedSmem.cap,0x4
